def matmul_kernel(
    a_ptr,
    b_ptr,
    c_ptr,
    M,
    N,
    K,
    stride_am,
    stride_ak,
    stride_bk,
    stride_bn,
    stride_cm,
    stride_cn,
    BLOCK_M: tl.constexpr,
    BLOCK_N: tl.constexpr,
    BLOCK_K: tl.constexpr,
    GROUP_M: tl.constexpr,
):
    pid = tl.program_id(axis=0)
    num_pid_m = tl.cdiv(M, BLOCK_M)
    num_pid_n = tl.cdiv(N, BLOCK_N)
    num_pid_in_group = GROUP_M * num_pid_n
    group_id = pid // num_pid_in_group
    first_pid_m = group_id * GROUP_M
    group_size_m = min(num_pid_m - first_pid_m, GROUP_M)
    pid_m = first_pid_m + ((pid % num_pid_in_group) % group_size_m)
    pid_n = (pid % num_pid_in_group) // group_size_m

    offs_am = (pid_m * BLOCK_M + tl.arange(0, BLOCK_M)) % M
    offs_bn = (pid_n * BLOCK_N + tl.arange(0, BLOCK_N)) % N
    offs_k = tl.arange(0, BLOCK_K)
    a_ptrs = a_ptr + offs_am[:, None] * stride_am + offs_k[None, :] * stride_ak
    b_ptrs = b_ptr + offs_k[:, None] * stride_bk + offs_bn[None, :] * stride_bn

    acc = tl.zeros((BLOCK_M, BLOCK_N), dtype=tl.float32)
    for kk in range(0, tl.cdiv(K, BLOCK_K)):
        a = tl.load(a_ptrs, mask=offs_k[None, :] < K - kk * BLOCK_K, other=0.0)
        b = tl.load(b_ptrs, mask=offs_k[:, None] < K - kk * BLOCK_K, other=0.0)
        acc = tl.dot(a, b, acc)
        a_ptrs += BLOCK_K * stride_ak
        b_ptrs += BLOCK_K * stride_bk

    c = acc.to(c_ptr.dtype.element_ty)
    offs_cm = pid_m * BLOCK_M + tl.arange(0, BLOCK_M)
    offs_cn = pid_n * BLOCK_N + tl.arange(0, BLOCK_N)
    c_ptrs = c_ptr + offs_cm[:, None] * stride_cm + offs_cn[None, :] * stride_cn
    mask = (offs_cm[:, None] < M) & (offs_cn[None, :] < N)
    tl.store(c_ptrs, c, mask=mask)

# config = {"BLOCK_K": 32, "BLOCK_M": 64, "BLOCK_N": 512, "GROUP_M": 8, "arch": "sm_90", "dtype": "bf16", "num_ctas": 1, "num_stages": 3, "num_warps": 16}
# arch = sm_90


// ===== COMPILED SASS (sm_90a) =====

	.target	sm_90a

	.elftype	@"ET_EXEC"


//--------------------- .note.nv.tkinfo           --------------------------
	.section	.note.nv.tkinfo,"",@"SHT_NOTE"
	.sectionflags	@"SHF_NOTE_NV_TKINFO"
	.tkinfo
        /*0018*/ 	.word	0x00000002
        /*0030*/ 	.string	""
        /*0030*/ 	.string	"ptxas"
        /*0030*/ 	.string	"Cuda compilation tools, release 13.0, V13.0.88"
        /*0030*/ 	.string	"Build cuda_13.0.r13.0/compiler.36424714_0"
        /*0030*/ 	.string	"-v  -suppress-debug-info  -lineinfo  -arch sm_90a "



//--------------------- .note.nv.cuinfo           --------------------------
	.section	.note.nv.cuinfo,"",@"SHT_NOTE"
	.sectionflags	@"SHF_NOTE_NV_CUINFO"
        /*0018*/ 	.short	0x0002
        /*001a*/ 	.short	0x005a
        /*001c*/ 	.short	0x0082
	.zero		2


//--------------------- .nv.info                  --------------------------
	.section	.nv.info,"",@"SHT_CUDA_INFO"
	.align	4


	//----- nvinfo : EIATTR_REGCOUNT
	.align		4
        /*0000*/ 	.byte	0x04, 0x2f
        /*0002*/ 	.short	(.L_1 - .L_0)
	.align		4
.L_0:
        /*0004*/ 	.word	index@(matmul_kernel)
        /*0008*/ 	.word	0x00000080


	//----- nvinfo : EIATTR_FRAME_SIZE
	.align		4
.L_1:
        /*000c*/ 	.byte	0x04, 0x11
        /*000e*/ 	.short	(.L_3 - .L_2)
	.align		4
.L_2:
        /*0010*/ 	.word	index@(matmul_kernel)
        /*0014*/ 	.word	0x00000178


	//----- nvinfo : EIATTR_MIN_STACK_SIZE
	.align		4
.L_3:
        /*0018*/ 	.byte	0x04, 0x12
        /*001a*/ 	.short	(.L_5 - .L_4)
	.align		4
.L_4:
        /*001c*/ 	.word	index@(matmul_kernel)
        /*0020*/ 	.word	0x00000178
.L_5:


//--------------------- .nv.compat                --------------------------
	.section	.nv.compat,"",@"SHT_CUDA_COMPAT_INFO"
	.align	4
        /*0000*/ 	.byte	0x02, 0x09, 0x01, 0x00, 0x02, 0x02, 0x04, 0x00, 0x02, 0x05, 0x05, 0x00, 0x03, 0x07, 0x01, 0x01
        /*0010*/ 	.byte	0x02, 0x03, 0x00, 0x00, 0x02, 0x06, 0x01, 0x00, 0x04, 0x0b, 0x08, 0x00, 0x00, 0x00, 0x00, 0x00
        /*0020*/ 	.byte	0x00, 0x00, 0x00, 0x00


//--------------------- .nv.info.matmul_kernel    --------------------------
	.section	.nv.info.matmul_kernel,"",@"SHT_CUDA_INFO"
	.sectionflags	@""
	.align	4


	//----- nvinfo : EIATTR_CUDA_API_VERSION
	.align		4
        /*0000*/ 	.byte	0x04, 0x37
        /*0002*/ 	.short	(.L_7 - .L_6)
.L_6:
        /*0004*/ 	.word	0x00000082


	//----- nvinfo : EIATTR_KPARAM_INFO
	.align		4
.L_7:
        /*0008*/ 	.byte	0x04, 0x17
        /*000a*/ 	.short	(.L_9 - .L_8)
.L_8:
        /*000c*/ 	.word	0x00000000
        /*0010*/ 	.short	0x000d
        /*0012*/ 	.short	0x0048
        /*0014*/ 	.byte	0x00, 0xf4, 0x21, 0x00


	//----- nvinfo : EIATTR_KPARAM_INFO
	.align		4
.L_9:
        /*0018*/ 	.byte	0x04, 0x17
        /*001a*/ 	.short	(.L_11 - .L_10)
.L_10:
        /*001c*/ 	.word	0x00000000
        /*0020*/ 	.short	0x000c
        /*0022*/ 	.short	0x0040
        /*0024*/ 	.byte	0x00, 0xf4, 0x21, 0x00


	//----- nvinfo : EIATTR_KPARAM_INFO
	.align		4
.L_11:
        /*0028*/ 	.byte	0x04, 0x17
        /*002a*/ 	.short	(.L_13 - .L_12)
.L_12:
        /*002c*/ 	.word	0x00000000
        /*0030*/ 	.short	0x000b
        /*0032*/ 	.short	0x0038
        /*0034*/ 	.byte	0x00, 0xf0, 0x11, 0x00


	//----- nvinfo : EIATTR_KPARAM_INFO
	.align		4
.L_13:
        /*0038*/ 	.byte	0x04, 0x17
        /*003a*/ 	.short	(.L_15 - .L_14)
.L_14:
        /*003c*/ 	.word	0x00000000
        /*0040*/ 	.short	0x000a
        /*0042*/ 	.short	0x0034
        /*0044*/ 	.byte	0x00, 0xf0, 0x11, 0x00


	//----- nvinfo : EIATTR_KPARAM_INFO
	.align		4
.L_15:
        /*0048*/ 	.byte	0x04, 0x17
        /*004a*/ 	.short	(.L_17 - .L_16)
.L_16:
        /*004c*/ 	.word	0x00000000
        /*0050*/ 	.short	0x0009
        /*0052*/ 	.short	0x0030
        /*0054*/ 	.byte	0x00, 0xf0, 0x11, 0x00


	//----- nvinfo : EIATTR_KPARAM_INFO
	.align		4
.L_17:
        /*0058*/ 	.byte	0x04, 0x17
        /*005a*/ 	.short	(.L_19 - .L_18)
.L_18:
        /*005c*/ 	.word	0x00000000
        /*0060*/ 	.short	0x0008
        /*0062*/ 	.short	0x002c
        /*0064*/ 	.byte	0x00, 0xf0, 0x11, 0x00


	//----- nvinfo : EIATTR_KPARAM_INFO
	.align		4
.L_19:
        /*0068*/ 	.byte	0x04, 0x17
        /*006a*/ 	.short	(.L_21 - .L_20)
.L_20:
        /*006c*/ 	.word	0x00000000
        /*0070*/ 	.short	0x0007
        /*0072*/ 	.short	0x0028
        /*0074*/ 	.byte	0x00, 0xf0, 0x11, 0x00


	//----- nvinfo : EIATTR_KPARAM_INFO
	.align		4
.L_21:
        /*0078*/ 	.byte	0x04, 0x17
        /*007a*/ 	.short	(.L_23 - .L_22)
.L_22:
        /*007c*/ 	.word	0x00000000
        /*0080*/ 	.short	0x0006
        /*0082*/ 	.short	0x0024
        /*0084*/ 	.byte	0x00, 0xf0, 0x11, 0x00


	//----- nvinfo : EIATTR_KPARAM_INFO
	.align		4
.L_23:
        /*0088*/ 	.byte	0x04, 0x17
        /*008a*/ 	.short	(.L_25 - .L_24)
.L_24:
        /*008c*/ 	.word	0x00000000
        /*0090*/ 	.short	0x0005
        /*0092*/ 	.short	0x0020
        /*0094*/ 	.byte	0x00, 0xf0, 0x11, 0x00


	//----- nvinfo : EIATTR_KPARAM_INFO
	.align		4
.L_25:
        /*0098*/ 	.byte	0x04, 0x17
        /*009a*/ 	.short	(.L_27 - .L_26)
.L_26:
        /*009c*/ 	.word	0x00000000
        /*00a0*/ 	.short	0x0004
        /*00a2*/ 	.short	0x001c
        /*00a4*/ 	.byte	0x00, 0xf0, 0x11, 0x00


	//----- nvinfo : EIATTR_KPARAM_INFO
	.align		4
.L_27:
        /*00a8*/ 	.byte	0x04, 0x17
        /*00aa*/ 	.short	(.L_29 - .L_28)
.L_28:
        /*00ac*/ 	.word	0x00000000
        /*00b0*/ 	.short	0x0003
        /*00b2*/ 	.short	0x0018
        /*00b4*/ 	.byte	0x00, 0xf0, 0x11, 0x00


	//----- nvinfo : EIATTR_KPARAM_INFO
	.align		4
.L_29:
        /*00b8*/ 	.byte	0x04, 0x17
        /*00ba*/ 	.short	(.L_31 - .L_30)
.L_30:
        /*00bc*/ 	.word	0x00000000
        /*00c0*/ 	.short	0x0002
        /*00c2*/ 	.short	0x0010
        /*00c4*/ 	.byte	0x00, 0xf4, 0x21, 0x00


	//----- nvinfo : EIATTR_KPARAM_INFO
	.align		4
.L_31:
        /*00c8*/ 	.byte	0x04, 0x17
        /*00ca*/ 	.short	(.L_33 - .L_32)
.L_32:
        /*00cc*/ 	.word	0x00000000
        /*00d0*/ 	.short	0x0001
        /*00d2*/ 	.short	0x0008
        /*00d4*/ 	.byte	0x00, 0xf4, 0x21, 0x00


	//----- nvinfo : EIATTR_KPARAM_INFO
	.align		4
.L_33:
        /*00d8*/ 	.byte	0x04, 0x17
        /*00da*/ 	.short	(.L_35 - .L_34)
.L_34:
        /*00dc*/ 	.word	0x00000000
        /*00e0*/ 	.short	0x0000
        /*00e2*/ 	.short	0x0000
        /*00e4*/ 	.byte	0x00, 0xf4, 0x21, 0x00


	//----- nvinfo : EIATTR_SPARSE_MMA_MASK
	.align		4
.L_35:
        /*00e8*/ 	.byte	0x03, 0x50
        /*00ea*/ 	.short	0x0000


	//----- nvinfo : EIATTR_MAXREG_COUNT
	.align		4
        /*00ec*/ 	.byte	0x03, 0x1b
        /*00ee*/ 	.short	0x0080


	//----- nvinfo : EIATTR_NUM_BARRIERS
	.align		4
        /*00f0*/ 	.byte	0x02, 0x4c
        /*00f2*/ 	.byte	0x01
	.zero		1


	//----- nvinfo : EIATTR_ANNOTATIONS
	.align		4
        /*00f4*/ 	.byte	0x04, 0x55
        /*00f6*/ 	.short	(.L_37 - .L_36)


	//   ....[0]....
.L_36:
        /*00f8*/ 	.word	0x00000001
        /*00fc*/ 	.byte	0x30, 0x06, 0x00, 0x00, 0x01, 0x00, 0x00, 0x00, 0xa0, 0x1f, 0x00, 0x00, 0x01, 0x00, 0x00, 0x00
        /* <DEDUP_REMOVED lines=96> */
        /*070c*/ 	.byte	0xa0, 0x4d, 0x00, 0x00, 0x01, 0x00, 0x00, 0x00, 0x40, 0x50, 0x00, 0x00


	//----- nvinfo : EIATTR_MERCURY_ISA_VERSION
	.align		4
.L_37:
        /*0718*/ 	.byte	0x03, 0x5f
        /*071a*/ 	.short	0x0101


	//----- nvinfo : EIATTR_EXIT_INSTR_OFFSETS
	.align		4
        /*071c*/ 	.byte	0x04, 0x1c
        /*071e*/ 	.short	(.L_39 - .L_38)


	//   ....[0]....
.L_38:
        /*0720*/ 	.word	0x00006d40


	//   ....[1]....
        /*0724*/ 	.word	0x00006d70


	//----- nvinfo : EIATTR_REQNTID
	.align		4
.L_39:
        /*0728*/ 	.byte	0x04, 0x10
        /*072a*/ 	.short	(.L_41 - .L_40)
.L_40:
        /*072c*/ 	.word	0x00000200
        /*0730*/ 	.word	0x00000001
        /*0734*/ 	.word	0x00000001


	//----- nvinfo : EIATTR_CBANK_PARAM_SIZE
	.align		4
.L_41:
        /*0738*/ 	.byte	0x03, 0x19
        /*073a*/ 	.short	0x0050


	//----- nvinfo : EIATTR_PARAM_CBANK
	.align		4
        /*073c*/ 	.byte	0x04, 0x0a
        /*073e*/ 	.short	(.L_43 - .L_42)
	.align		4
.L_42:
        /*0740*/ 	.word	index@(.nv.constant0.matmul_kernel)
        /*0744*/ 	.short	0x0210
        /*0746*/ 	.short	0x0050


	//----- nvinfo : EIATTR_SW_WAR
	.align		4
.L_43:
        /*0748*/ 	.byte	0x04, 0x36
        /*074a*/ 	.short	(.L_45 - .L_44)
.L_44:
        /*074c*/ 	.word	0x00000008
.L_45:


//--------------------- .nv.callgraph             --------------------------
	.section	.nv.callgraph,"",@"SHT_CUDA_CALLGRAPH"
	.align	4
	.sectionentsize	8
	.align		4
        /*0000*/ 	.word	0x00000000
	.align		4
        /*0004*/ 	.word	0xffffffff
	.align		4
        /*0008*/ 	.word	0x00000000
	.align		4
        /*000c*/ 	.word	0xfffffffe
	.align		4
        /*0010*/ 	.word	0x00000000
	.align		4
        /*0014*/ 	.word	0xfffffffd
	.align		4
        /*0018*/ 	.word	0x00000000
	.align		4
        /*001c*/ 	.word	0xfffffffc


//--------------------- .text.matmul_kernel       --------------------------
	.section	.text.matmul_kernel,"ax",@progbits
	.align	128
        .global         matmul_kernel
        .type           matmul_kernel,@function
        .size           matmul_kernel,(.L_x_3 - matmul_kernel)
        .other          matmul_kernel,@"STO_CUDA_ENTRY STV_DEFAULT"
matmul_kernel:
.text.matmul_kernel:
[----:B------:R-:W0:Y:S08]  /*0000*/  LDC R1, c[0x0][0x28] ;  /* 0x00000a00ff017b82 */ /* 0x000e300000000800 */
[----:B------:R-:W1:Y:S01]  /*0010*/  LDC.64 R44, c[0x0][0x228] ;  /* 0x00008a00ff2c7b82 */ /* 0x000e620000000a00 */
[----:B------:R-:W2:Y:S01]  /*0020*/  S2R R5, SR_CTAID.X ;  /* 0x0000000000057919 */ /* 0x000ea20000002500 */
[----:B0-----:R-:W-:Y:S01]  /*0030*/  VIADD R1, R1, 0xfffffe88 ;  /* 0xfffffe8801017836 */ /* 0x001fe20000000000 */
[----:B------:R-:W-:Y:S01]  /*0040*/  UMOV UR8, 0x400 ;  /* 0x0000040000087882 */ /* 0x000fe20000000000 */
[----:B------:R-:W-:Y:S01]  /*0050*/  ULDC.64 UR10, c[0x0][0x208] ;  /* 0x00008200000a7ab9 */ /* 0x000fe20000000a00 */
[----:B------:R-:W0:Y:S01]  /*0060*/  S2R R100, SR_TID.X ;  /* 0x0000000000647919 */ /* 0x000e220000002100 */
[----:B------:R-:W-:-:S02]  /*0070*/  CS2R R24, SRZ ;  /* 0x0000000000187805 */ /* 0x000fc4000001ff00 */
[----:B------:R-:W-:Y:S02]  /*0080*/  CS2R R26, SRZ ;  /* 0x00000000001a7805 */ /* 0x000fe4000001ff00 */
[----:B------:R-:W-:Y:S02]  /*0090*/  CS2R R60, SRZ ;  /* 0x00000000003c7805 */ /* 0x000fe4000001ff00 */
[----:B------:R-:W-:Y:S02]  /*00a0*/  CS2R R62, SRZ ;  /* 0x00000000003e7805 */ /* 0x000fe4000001ff00 */
[----:B------:R-:W-:Y:S02]  /*00b0*/  CS2R R20, SRZ ;  /* 0x0000000000147805 */ /* 0x000fe4000001ff00 */
[----:B------:R-:W-:Y:S02]  /*00c0*/  CS2R R22, SRZ ;  /* 0x0000000000167805 */ /* 0x000fe4000001ff00 */
[----:B------:R-:W-:-:S02]  /*00d0*/  CS2R R16, SRZ ;  /* 0x0000000000107805 */ /* 0x000fc4000001ff00 */
[----:B------:R-:W-:Y:S02]  /*00e0*/  CS2R R18, SRZ ;  /* 0x0000000000127805 */ /* 0x000fe4000001ff00 */
[----:B------:R-:W-:Y:S02]  /*00f0*/  CS2R R56, SRZ ;  /* 0x0000000000387805 */ /* 0x000fe4000001ff00 */
[----:B------:R-:W-:Y:S02]  /*0100*/  CS2R R58, SRZ ;  /* 0x00000000003a7805 */ /* 0x000fe4000001ff00 */
[----:B------:R-:W-:Y:S02]  /*0110*/  CS2R R12, SRZ ;  /* 0x00000000000c7805 */ /* 0x000fe4000001ff00 */
[----:B------:R-:W-:Y:S01]  /*0120*/  CS2R R14, SRZ ;  /* 0x00000000000e7805 */ /* 0x000fe2000001ff00 */
[----:B-1----:R-:W-:-:S05]  /*0130*/  VIADD R0, R45, 0x1ff ;  /* 0x000001ff2d007836 */ /* 0x002fca0000000000 */
[----:B------:R-:W-:-:S04]  /*0140*/  SHF.R.S32.HI R3, RZ, 0x1f, R0 ;  /* 0x0000001fff037819 */ /* 0x000fc80000011400 */
[----:B------:R-:W-:Y:S02]  /*0150*/  LEA.HI R3, R3, R0, RZ, 0x9 ;  /* 0x0000000003037211 */ /* 0x000fe400078f48ff */
[----:B--2---:R-:W-:Y:S02]  /*0160*/  IABS R8, R5 ;  /* 0x0000000500087213 */ /* 0x004fe40000000000 */
[----:B------:R-:W-:-:S05]  /*0170*/  SHF.R.S32.HI R3, RZ, 0x9, R3 ;  /* 0x00000009ff037819 */ /* 0x000fca0000011403 */
[----:B------:R-:W-:-:S05]  /*0180*/  IMAD.SHL.U32 R4, R3, 0x8, RZ ;  /* 0x0000000803047824 */ /* 0x000fca00078e00ff */
[-C--:B------:R-:W-:Y:S02]  /*0190*/  IABS R7, R4.reuse ;  /* 0x0000000400077213 */ /* 0x080fe40000000000 */
[----:B------:R-:W-:Y:S02]  /*01a0*/  IABS R10, R4 ;  /* 0x00000004000a7213 */ /* 0x000fe40000000000 */
[----:B------:R-:W1:Y:S08]  /*01b0*/  I2F.RP R0, R7 ;  /* 0x0000000700007306 */ /* 0x000e700000209400 */
[----:B-1----:R-:W1:Y:S02]  /*01c0*/  MUFU.RCP R0, R0 ;  /* 0x0000000000007308 */ /* 0x002e640000001000 */
[----:B-1----:R-:W-:-:S02]  /*01d0*/  VIADD R2, R0, 0xffffffe ;  /* 0x0ffffffe00027836 */ /* 0x002fc40000000000 */
[----:B------:R-:W-:-:S04]  /*01e0*/  IMAD.MOV R0, RZ, RZ, -R10 ;  /* 0x000000ffff007224 */ /* 0x000fc800078e0a0a */
[----:B------:R1:W2:Y:S02]  /*01f0*/  F2I.FTZ.U32.TRUNC.NTZ R3, R2 ;  /* 0x0000000200037305 */ /* 0x0002a4000021f000 */
[----:B-1----:R-:W-:Y:S02]  /*0200*/  IMAD.MOV.U32 R2, RZ, RZ, RZ ;  /* 0x000000ffff027224 */ /* 0x002fe400078e00ff */
[----:B--2---:R-:W-:-:S04]  /*0210*/  IMAD.MOV R6, RZ, RZ, -R3 ;  /* 0x000000ffff067224 */ /* 0x004fc800078e0a03 */
[----:B------:R-:W-:Y:S02]  /*0220*/  IMAD R9, R6, R7, RZ ;  /* 0x0000000706097224 */ /* 0x000fe400078e02ff */
[----:B------:R-:W-:Y:S02]  /*0230*/  IMAD.MOV.U32 R6, RZ, RZ, R8 ;  /* 0x000000ffff067224 */ /* 0x000fe400078e0008 */
[----:B------:R-:W-:-:S06]  /*0240*/  IMAD.HI.U32 R3, R3, R9, R2 ;  /* 0x0000000903037227 */ /* 0x000fcc00078e0002 */
[----:B------:R-:W-:-:S04]  /*0250*/  IMAD.HI.U32 R3, R3, R6, RZ ;  /* 0x0000000603037227 */ /* 0x000fc800078e00ff */
[----:B------:R-:W-:-:S05]  /*0260*/  IMAD R0, R3, R0, R6 ;  /* 0x0000000003007224 */ /* 0x000fca00078e0206 */
[----:B------:R-:W-:-:S13]  /*0270*/  ISETP.GT.U32.AND P1, PT, R7, R0, PT ;  /* 0x000000000700720c */ /* 0x000fda0003f24070 */
[----:B------:R-:W-:Y:S02]  /*0280*/  @!P1 IMAD.IADD R0, R0, 0x1, -R7 ;  /* 0x0000000100009824 */ /* 0x000fe400078e0a07 */
[----:B------:R-:W-:Y:S01]  /*0290*/  @!P1 VIADD R3, R3, 0x1 ;  /* 0x0000000103039836 */ /* 0x000fe20000000000 */
[----:B------:R-:W-:Y:S02]  /*02a0*/  ISETP.NE.AND P1, PT, R4, RZ, PT ;  /* 0x000000ff0400720c */ /* 0x000fe40003f25270 */
[----:B------:R-:W-:Y:S02]  /*02b0*/  ISETP.GE.U32.AND P0, PT, R0, R7, PT ;  /* 0x000000070000720c */ /* 0x000fe40003f06070 */
[----:B------:R-:W-:-:S04]  /*02c0*/  LOP3.LUT R0, R5, R4, RZ, 0x3c, !PT ;  /* 0x0000000405007212 */ /* 0x000fc800078e3cff */
[----:B------:R-:W-:Y:S01]  /*02d0*/  ISETP.GE.AND P2, PT, R0, RZ, PT ;  /* 0x000000ff0000720c */ /* 0x000fe20003f46270 */
[----:B------:R-:W-:-:S06]  /*02e0*/  VIADD R0, R44, 0x3f ;  /* 0x0000003f2c007836 */ /* 0x000fcc0000000000 */
[----:B------:R-:W-:-:S04]  /*02f0*/  @P0 VIADD R3, R3, 0x1 ;  /* 0x0000000103030836 */ /* 0x000fc80000000000 */
[----:B------:R-:W-:Y:S01]  /*0300*/  IMAD.MOV.U32 R2, RZ, RZ, R3 ;  /* 0x000000ffff027224 */ /* 0x000fe200078e0003 */
[----:B------:R-:W-:-:S03]  /*0310*/  SHF.R.S32.HI R3, RZ, 0x1f, R0 ;  /* 0x0000001fff037819 */ /* 0x000fc60000011400 */
[----:B------:R-:W-:Y:S01]  /*0320*/  @!P2 IMAD.MOV R2, RZ, RZ, -R2 ;  /* 0x000000ffff02a224 */ /* 0x000fe200078e0a02 */
[----:B------:R-:W-:Y:S02]  /*0330*/  @!P1 LOP3.LUT R2, RZ, R4, RZ, 0x33, !PT ;  /* 0x00000004ff029212 */ /* 0x000fe400078e33ff */
[----:B------:R-:W-:-:S03]  /*0340*/  LEA.HI R3, R3, R0, RZ, 0x6 ;  /* 0x0000000003037211 */ /* 0x000fc600078f30ff */
[----:B------:R-:W-:Y:S02]  /*0350*/  IMAD.SHL.U32 R6, R2, 0x8, RZ ;  /* 0x0000000802067824 */ /* 0x000fe400078e00ff */
[----:B------:R-:W-:-:S03]  /*0360*/  IMAD.MOV R2, RZ, RZ, -R2 ;  /* 0x000000ffff027224 */ /* 0x000fc600078e0a02 */
[----:B------:R-:W-:Y:S01]  /*0370*/  LEA.HI.SX32 R3, R3, -R6, 0x1a ;  /* 0x8000000603037211 */ /* 0x000fe200078fd2ff */
[----:B------:R-:W-:-:S03]  /*0380*/  IMAD R11, R4, R2, R5 ;  /* 0x00000002040b7224 */ /* 0x000fc600078e0205 */
[----:B------:R-:W-:-:S04]  /*0390*/  VIMNMX R8, R3, 0x8, PT ;  /* 0x0000000803087848 */ /* 0x000fc80003fe0100 */
[-C--:B------:R-:W-:Y:S02]  /*03a0*/  IABS R7, R8.reuse ;  /* 0x0000000800077213 */ /* 0x080fe40000000000 */
[----:B------:R-:W-:Y:S02]  /*03b0*/  IABS R4, R8 ;  /* 0x0000000800047213 */ /* 0x000fe40000000000 */
[----:B------:R-:W1:Y:S01]  /*03c0*/  I2F.RP R0, R7 ;  /* 0x0000000700007306 */ /* 0x000e620000209400 */
[C---:B------:R-:W-:Y:S02]  /*03d0*/  R2UR UR4, R8.reuse ;  /* 0x00000000080472ca */ /* 0x040fe400000e0000 */
[----:B------:R-:W-:-:S11]  /*03e0*/  R2UR UR5, R8 ;  /* 0x00000000080572ca */ /* 0x000fd600000e0000 */
[----:B------:R-:W-:Y:S01]  /*03f0*/  UISETP.NE.AND UP0, UPT, UR4, URZ, UPT ;  /* 0x0000003f0400728c */ /* 0x000fe2000bf05270 */
[----:B-1----:R-:W1:Y:S02]  /*0400*/  MUFU.RCP R0, R0 ;  /* 0x0000000000007308 */ /* 0x002e640000001000 */
[----:B-1----:R-:W-:Y:S02]  /*0410*/  VIADD R3, R0, 0xffffffe ;  /* 0x0ffffffe00037836 */ /* 0x002fe40000000000 */
[----:B------:R-:W-:-:S04]  /*0420*/  IMAD.MOV R0, RZ, RZ, -R4 ;  /* 0x000000ffff007224 */ /* 0x000fc800078e0a04 */
[----:B------:R-:W1:Y:S02]  /*0430*/  F2I.FTZ.U32.TRUNC.NTZ R3, R3 ;  /* 0x0000000300037305 */ /* 0x000e64000021f000 */
[----:B-1----:R-:W-:-:S04]  /*0440*/  IMAD.MOV R9, RZ, RZ, -R3 ;  /* 0x000000ffff097224 */ /* 0x002fc800078e0a03 */
[----:B------:R-:W-:Y:S01]  /*0450*/  IMAD.MOV.U32 R2, RZ, RZ, R9 ;  /* 0x000000ffff027224 */ /* 0x000fe200078e0009 */
[----:B------:R-:W-:-:S03]  /*0460*/  IABS R9, R11 ;  /* 0x0000000b00097213 */ /* 0x000fc60000000000 */
[----:B------:R-:W-:Y:S02]  /*0470*/  IMAD R5, R2, R7, RZ ;  /* 0x0000000702057224 */ /* 0x000fe400078e02ff */
[----:B------:R-:W-:-:S04]  /*0480*/  IMAD.MOV.U32 R2, RZ, RZ, RZ ;  /* 0x000000ffff027224 */ /* 0x000fc800078e00ff */
[----:B------:R-:W-:Y:S01]  /*0490*/  IMAD.HI.U32 R2, R3, R5, R2 ;  /* 0x0000000503027227 */ /* 0x000fe200078e0002 */
[----:B0-----:R-:W-:Y:S02]  /*04a0*/  LOP3.LUT R3, R100, 0x3f, RZ, 0xc0, !PT ;  /* 0x0000003f64037812 */ /* 0x001fe400078ec0ff */
[----:B------:R-:W-:-:S03]  /*04b0*/  CS2R R4, SRZ ;  /* 0x0000000000047805 */ /* 0x000fc6000001ff00 */
[----:B------:R-:W-:-:S04]  /*04c0*/  IMAD.HI.U32 R2, R2, R9, RZ ;  /* 0x0000000902027227 */ /* 0x000fc800078e00ff */
[----:B------:R-:W-:-:S05]  /*04d0*/  IMAD R0, R2, R0, R9 ;  /* 0x0000000002007224 */ /* 0x000fca00078e0209 */
[----:B------:R-:W-:-:S13]  /*04e0*/  ISETP.GT.U32.AND P1, PT, R7, R0, PT ;  /* 0x000000000700720c */ /* 0x000fda0003f24070 */
[----:B------:R-:W-:Y:S02]  /*04f0*/  @!P1 IMAD.IADD R0, R0, 0x1, -R7 ;  /* 0x0000000100009824 */ /* 0x000fe400078e0a07 */
[----:B------:R-:W-:-:S03]  /*0500*/  @!P1 VIADD R2, R2, 0x1 ;  /* 0x0000000102029836 */ /* 0x000fc60000000000 */
[----:B------:R-:W-:Y:S02]  /*0510*/  ISETP.GE.U32.AND P0, PT, R0, R7, PT ;  /* 0x000000070000720c */ /* 0x000fe40003f06070 */
[----:B------:R-:W-:-:S04]  /*0520*/  LOP3.LUT R0, R11, R8, RZ, 0x3c, !PT ;  /* 0x000000080b007212 */ /* 0x000fc800078e3cff */
[----:B------:R-:W-:-:S07]  /*0530*/  ISETP.GE.AND P2, PT, R0, RZ, PT ;  /* 0x000000ff0000720c */ /* 0x000fce0003f46270 */
[----:B------:R-:W-:-:S06]  /*0540*/  @P0 VIADD R2, R2, 0x1 ;  /* 0x0000000102020836 */ /* 0x000fcc0000000000 */
[----:B------:R-:W-:-:S05]  /*0550*/  @!P2 IMAD.MOV R2, RZ, RZ, -R2 ;  /* 0x000000ffff02a224 */ /* 0x000fca00078e0a02 */
[----:B------:R-:W-:-:S09]  /*0560*/  R2UR UR9, R2 ;  /* 0x00000000020972ca */ /* 0x000fd200000e0000 */
[----:B------:R-:W-:-:S04]  /*0570*/  @!UP0 ULOP3.LUT UR9, URZ, UR5, URZ, 0x33, !UPT ;  /* 0x000000053f098292 */ /* 0x000fc8000f8e333f */
[----:B------:R-:W-:Y:S02]  /*0580*/  UIADD3 UR4, -UR9, URZ, URZ ;  /* 0x0000003f09047290 */ /* 0x000fe4000fffe13f */
[----:B------:R-:W-:-:S04]  /*0590*/  USHF.L.U32 UR9, UR9, 0x9, URZ ;  /* 0x0000000909097899 */ /* 0x000fc8000800063f */
[----:B------:R-:W-:Y:S01]  /*05a0*/  IMAD R0, R8, UR4, R11 ;  /* 0x0000000408007c24 */ /* 0x000fe2000f8e020b */
[----:B------:R-:W-:Y:S02]  /*05b0*/  CS2R R8, SRZ ;  /* 0x0000000000087805 */ /* 0x000fe4000001ff00 */
[----:B------:R-:W-:Y:S01]  /*05c0*/  CS2R R10, SRZ ;  /* 0x00000000000a7805 */ /* 0x000fe2000001ff00 */
[----:B------:R-:W-:Y:S01]  /*05d0*/  IMAD.IADD R0, R6, 0x1, R0 ;  /* 0x0000000106007824 */ /* 0x000fe200078e0200 */
[----:B------:R-:W0:Y:S01]  /*05e0*/  S2UR UR4, SR_CgaCtaId ;  /* 0x00000000000479c3 */ /* 0x000e220000008800 */
[----:B------:R-:W-:Y:S02]  /*05f0*/  CS2R R6, SRZ ;  /* 0x0000000000067805 */ /* 0x000fe4000001ff00 */
[----:B------:R-:W-:Y:S01]  /*0600*/  IMAD R88, R0, 0x40, R3 ;  /* 0x0000004000587824 */ /* 0x000fe200078e0203 */
[----:B------:R-:W-:-:S04]  /*0610*/  SHF.R.U32.HI R0, RZ, 0x6, R100 ;  /* 0x00000006ff007819 */ /* 0x000fc80000011664 */
[----:B------:R-:W1:Y:S01]  /*0620*/  LDC R3, c[0x0][0x230] ;  /* 0x00008c00ff037b82 */ /* 0x000e620000000800 */
[----:B------:R2:W-:Y:S01]  /*0630*/  STL [R1+0xac], R88 ;  /* 0x0000ac5801007387 */ /* 0x0005e20000100800 */
[----:B------:R-:W-:Y:S01]  /*0640*/  SGXT.U32 R101, R0, 0x3 ;  /* 0x000000030065781a */ /* 0x000fe20000000000 */
[----:B0-----:R-:W-:Y:S01]  /*0650*/  ULEA UR8, UR4, UR8, 0x18 ;  /* 0x0000000804087291 */ /* 0x001fe2000f8ec03f */
[----:B-1----:R-:W-:-:S05]  /*0660*/  VIADD R3, R3, 0x1f ;  /* 0x0000001f03037836 */ /* 0x002fca0000000000 */
[----:B------:R-:W-:-:S13]  /*0670*/  ISETP.GE.AND P0, PT, R3, 0x20, PT ;  /* 0x000000200300780c */ /* 0x000fda0003f06270 */
[----:B--2---:R-:W-:Y:S05]  /*0680*/  @!P0 BRA `(.L_x_0) ;  /* 0x00000048006c8947 */ /* 0x004fea0003800000 */
[----:B------:R-:W-:Y:S01]  /*0690*/  IABS R0, R44 ;  /* 0x0000002c00007213 */ /* 0x000fe20000000000 */
[----:B------:R-:W0:Y:S01]  /*06a0*/  LDC.64 R96, c[0x0][0x218] ;  /* 0x00008600ff607b82 */ /* 0x000e220000000a00 */
[----:B------:R-:W-:Y:S02]  /*06b0*/  IABS R4, R45 ;  /* 0x0000002d00047213 */ /* 0x000fe40000000000 */
[----:B------:R-:W-:Y:S01]  /*06c0*/  CS2R R74, SRZ ;  /* 0x00000000004a7805 */ /* 0x000fe2000001ff00 */
[----:B------:R-:W1:Y:S01]  /*06d0*/  I2F.RP R5, R0 ;  /* 0x0000000000057306 */ /* 0x000e620000209400 */
[----:B------:R-:W-:Y:S02]  /*06e0*/  SHF.R.U32.HI R7, RZ, 0x5, R100 ;  /* 0x00000005ff077819 */ /* 0x000fe40000011664 */
[----:B------:R-:W-:Y:S02]  /*06f0*/  CS2R R76, SRZ ;  /* 0x00000000004c7805 */ /* 0x000fe4000001ff00 */
[----:B------:R-:W-:-:S02]  /*0700*/  IABS R10, R88 ;  /* 0x00000058000a7213 */ /* 0x000fc40000000000 */
[----:B------:R-:W-:Y:S02]  /*0710*/  CS2R R78, SRZ ;  /* 0x00000000004e7805 */ /* 0x000fe4000001ff00 */
[----:B------:R-:W-:Y:S02]  /*0720*/  R2UR UR16, R7 ;  /* 0x00000000071072ca */ /* 0x000fe400000e0000 */
[----:B------:R-:W-:Y:S02]  /*0730*/  CS2R R80, SRZ ;  /* 0x0000000000507805 */ /* 0x000fe4000001ff00 */
[----:B------:R-:W-:Y:S01]  /*0740*/  SHF.R.U32.HI R73, RZ, 0x2, R100 ;  /* 0x00000002ff497819 */ /* 0x000fe20000011664 */
[----:B------:R-:W2:Y:S01]  /*0750*/  I2F.RP R2, R4 ;  /* 0x0000000400027306 */ /* 0x000ea20000209400 */
[----:B------:R-:W-:Y:S02]  /*0760*/  CS2R R82, SRZ ;  /* 0x0000000000527805 */ /* 0x000fe4000001ff00 */
[----:B------:R-:W-:-:S02]  /*0770*/  CS2R R84, SRZ ;  /* 0x0000000000547805 */ /* 0x000fc4000001ff00 */
[----:B------:R-:W-:-:S03]  /*0780*/  CS2R R86, SRZ ;  /* 0x0000000000567805 */ /* 0x000fc6000001ff00 */
[----:B-1----:R-:W1:Y:S01]  /*0790*/  MUFU.RCP R5, R5 ;  /* 0x0000000500057308 */ /* 0x002e620000001000 */
[----:B------:R-:W-:Y:S02]  /*07a0*/  UIADD3 UR4, UR9, UR16, URZ ;  /* 0x0000001009047290 */ /* 0x000fe4000fffe03f */
[----:B------:R-:W-:Y:S02]  /*07b0*/  ULOP3.LUT UR40, UR9, 0xf, UR16, 0xf8, !UPT ;  /* 0x0000000f09287892 */ /* 0x000fe4000f8ef810 */
[----:B------:R-:W-:-:S03]  /*07c0*/  UIADD3 UR15, UR4, 0x190, URZ ;  /* 0x00000190040f7890 */ /* 0x000fc6000fffe03f */
[----:B--2---:R-:W2:Y:S01]  /*07d0*/  MUFU.RCP R2, R2 ;  /* 0x0000000200027308 */ /* 0x004ea20000001000 */
[----:B------:R-:W-:Y:S02]  /*07e0*/  UIADD3 UR5, UR4, 0x1f0, URZ ;  /* 0x000001f004057890 */ /* 0x000fe4000fffe03f */
[----:B------:R-:W-:Y:S01]  /*07f0*/  UIADD3 UR18, UR4, 0x170, URZ ;  /* 0x0000017004127890 */ /* 0x000fe2000fffe03f */
[----:B------:R-:W-:Y:S01]  /*0800*/  IMAD.U32 R12, RZ, RZ, UR15 ;  /* 0x0000000fff0c7e24 */ /* 0x000fe2000f8e00ff */
[----:B------:R-:W-:Y:S02]  /*0810*/  ULOP3.LUT UR6, UR40, 0x1e0, URZ, 0xfc, !UPT ;  /* 0x000001e028067892 */ /* 0x000fe4000f8efc3f */
[----:B------:R-:W-:Y:S01]  /*0820*/  ULOP3.LUT UR21, UR40, 0x140, URZ, 0xfc, !UPT ;  /* 0x0000014028157892 */ /* 0x000fe2000f8efc3f */
[----:B-1----:R-:W-:Y:S01]  /*0830*/  VIADD R8, R5, 0xffffffe ;  /* 0x0ffffffe05087836 */ /* 0x002fe20000000000 */
[----:B------:R-:W-:Y:S01]  /*0840*/  IABS R19, R12 ;  /* 0x0000000c00137213 */ /* 0x000fe20000000000 */
[----:B------:R-:W-:Y:S01]  /*0850*/  IMAD.U32 R12, RZ, RZ, UR18 ;  /* 0x00000012ff0c7e24 */ /* 0x000fe2000f8e00ff */
[----:B------:R-:W-:Y:S01]  /*0860*/  ULOP3.LUT UR19, UR40, 0x160, URZ, 0xfc, !UPT ;  /* 0x0000016028137892 */ /* 0x000fe2000f8efc3f */
[----:B------:R1:W3:Y:S01]  /*0870*/  F2I.FTZ.U32.TRUNC.NTZ R9, R8 ;  /* 0x0000000800097305 */ /* 0x0002e2000021f000 */
[----:B------:R-:W-:-:S02]  /*0880*/  UIADD3 UR22, UR4, 0x130, URZ ;  /* 0x0000013004167890 */ /* 0x000fc4000fffe03f */
[----:B------:R-:W-:Y:S01]  /*0890*/  IABS R23, R12 ;  /* 0x0000000c00177213 */ /* 0x000fe20000000000 */
[----:B--2---:R-:W-:Y:S01]  /*08a0*/  VIADD R6, R2, 0xffffffe ;  /* 0x0ffffffe02067836 */ /* 0x004fe20000000000 */
[----:B------:R-:W-:Y:S01]  /*08b0*/  ULOP3.LUT UR12, UR40, 0x1c0, URZ, 0xfc, !UPT ;  /* 0x000001c0280c7892 */ /* 0x000fe2000f8efc3f */
[----:B------:R-:W-:Y:S01]  /*08c0*/  IMAD.U32 R2, RZ, RZ, UR5 ;  /* 0x00000005ff027e24 */ /* 0x000fe2000f8e00ff */
[----:B------:R-:W-:Y:S01]  /*08d0*/  ULOP3.LUT UR23, UR40, 0x120, URZ, 0xfc, !UPT ;  /* 0x0000012028177892 */ /* 0x000fe2000f8efc3f */
[----:B------:R2:W4:Y:S01]  /*08e0*/  F2I.FTZ.U32.TRUNC.NTZ R7, R6 ;  /* 0x0000000600077305 */ /* 0x000522000021f000 */
[----:B-1----:R-:W-:Y:S01]  /*08f0*/  IMAD.MOV.U32 R8, RZ, RZ, RZ ;  /* 0x000000ffff087224 */ /* 0x002fe200078e00ff */
[----:B------:R-:W-:Y:S01]  /*0900*/  UIADD3 UR7, UR4, 0x1d0, URZ ;  /* 0x000001d004077890 */ /* 0x000fe2000fffe03f */
[----:B------:R-:W-:Y:S01]  /*0910*/  IABS R2, R2 ;  /* 0x0000000200027213 */ /* 0x000fe20000000000 */
[----:B------:R-:W-:Y:S01]  /*0920*/  IMAD.U32 R12, RZ, RZ, UR21 ;  /* 0x00000015ff0c7e24 */ /* 0x000fe2000f8e00ff */
[----:B------:R-:W-:Y:S01]  /*0930*/  UIADD3 UR24, UR4, 0x110, URZ ;  /* 0x0000011004187890 */ /* 0x000fe2000fffe03f */
[----:B------:R-:W-:Y:S01]  /*0940*/  IMAD.U32 R14, RZ, RZ, UR19 ;  /* 0x00000013ff0e7e24 */ /* 0x000fe2000f8e00ff */
[----:B------:R-:W-:Y:S01]  /*0950*/  ULOP3.LUT UR25, UR40, 0x100, URZ, 0xfc, !UPT ;  /* 0x0000010028197892 */ /* 0x000fe2000f8efc3f */
[----:B---3--:R-:W-:Y:S01]  /*0960*/  IMAD.MOV R13, RZ, RZ, -R9 ;  /* 0x000000ffff0d7224 */ /* 0x008fe200078e0a09 */
[----:B------:R-:W-:Y:S01]  /*0970*/  IABS R29, R12 ;  /* 0x0000000c001d7213 */ /* 0x000fe20000000000 */
[----:B--2---:R-:W-:Y:S01]  /*0980*/  IMAD.MOV.U32 R6, RZ, RZ, RZ ;  /* 0x000000ffff067224 */ /* 0x004fe200078e00ff */
[----:B------:R-:W-:Y:S01]  /*0990*/  IABS R25, R14 ;  /* 0x0000000e00197213 */ /* 0x000fe20000000000 */
[----:B------:R-:W-:Y:S01]  /*09a0*/  IMAD R5, R13, R0, RZ ;  /* 0x000000000d057224 */ /* 0x000fe200078e02ff */
[----:B------:R-:W-:Y:S01]  /*09b0*/  UIADD3 UR13, UR4, 0x1b0, URZ ;  /* 0x000001b0040d7890 */ /* 0x000fe2000fffe03f */
[----:B------:R-:W-:Y:S01]  /*09c0*/  IMAD.MOV.U32 R13, RZ, RZ, R10 ;  /* 0x000000ffff0d7224 */ /* 0x000fe200078e000a */
[----:B------:R-:W-:Y:S01]  /*09d0*/  ULOP3.LUT UR27, UR40, 0xe0, URZ, 0xfc, !UPT ;  /* 0x000000e0281b7892 */ /* 0x000fe2000f8efc3f */
[----:B----4-:R-:W-:Y:S01]  /*09e0*/  IMAD.MOV R11, RZ, RZ, -R7 ;  /* 0x000000ffff0b7224 */ /* 0x010fe200078e0a07 */
[----:B------:R-:W-:Y:S01]  /*09f0*/  ULOP3.LUT UR14, UR40, 0x1a0, URZ, 0xfc, !UPT ;  /* 0x000001a0280e7892 */ /* 0x000fe2000f8efc3f */
[----:B------:R-:W-:Y:S01]  /*0a00*/  IMAD.HI.U32 R8, R9, R5, R8 ;  /* 0x0000000509087227 */ /* 0x000fe200078e0008 */
[----:B------:R-:W-:-:S02]  /*0a10*/  ULOP3.LUT UR29, UR40, 0xc0, URZ, 0xfc, !UPT ;  /* 0x000000c0281d7892 */ /* 0x000fc4000f8efc3f */
[----:B------:R-:W-:Y:S01]  /*0a20*/  UIADD3 UR28, UR4, 0xd0, URZ ;  /* 0x000000d0041c7890 */ /* 0x000fe2000fffe03f */
[----:B------:R-:W-:Y:S01]  /*0a30*/  IMAD.U32 R9, RZ, RZ, UR6 ;  /* 0x00000006ff097e24 */ /* 0x000fe2000f8e00ff */
[----:B------:R-:W-:Y:S01]  /*0a40*/  ULOP3.LUT UR31, UR40, 0xa0, URZ, 0xfc, !UPT ;  /* 0x000000a0281f7892 */ /* 0x000fe2000f8efc3f */
[----:B------:R-:W-:Y:S01]  /*0a50*/  IMAD R5, R11, R4, RZ ;  /* 0x000000040b057224 */ /* 0x000fe200078e02ff */
[----:B------:R-:W-:Y:S01]  /*0a60*/  ULOP3.LUT UR17, UR40, 0x180, URZ, 0xfc, !UPT ;  /* 0x0000018028117892 */ /* 0x000fe2000f8efc3f */
[----:B------:R-:W-:Y:S01]  /*0a70*/  IMAD.HI.U32 R8, R8, R13, RZ ;  /* 0x0000000d08087227 */ /* 0x000fe200078e00ff */
[----:B------:R-:W-:Y:S01]  /*0a80*/  IABS R11, R9 ;  /* 0x00000009000b7213 */ /* 0x000fe20000000000 */
[----:B------:R-:W-:Y:S02]  /*0a90*/  UIADD3 UR30, UR4, 0xb0, URZ ;  /* 0x000000b0041e7890 */ /* 0x000fe4000fffe03f */
[----:B------:R-:W-:Y:S01]  /*0aa0*/  IMAD.HI.U32 R6, R7, R5, R6 ;  /* 0x0000000507067227 */ /* 0x000fe200078e0006 */
[----:B------:R-:W-:-:S02]  /*0ab0*/  ULOP3.LUT UR33, UR40, 0x80, URZ, 0xfc, !UPT ;  /* 0x0000008028217892 */ /* 0x000fc4000f8efc3f */
[----:B------:R-:W-:Y:S01]  /*0ac0*/  UIADD3 UR20, UR4, 0x150, URZ ;  /* 0x0000015004147890 */ /* 0x000fe2000fffe03f */
[----:B------:R-:W-:Y:S01]  /*0ad0*/  IMAD.MOV.U32 R9, RZ, RZ, R2 ;  /* 0x000000ffff097224 */ /* 0x000fe200078e0002 */
[----:B------:R-:W-:Y:S01]  /*0ae0*/  UIADD3 UR26, UR4, 0xf0, URZ ;  /* 0x000000f0041a7890 */ /* 0x000fe2000fffe03f */
[----:B------:R-:W-:Y:S01]  /*0af0*/  IMAD.MOV R8, RZ, RZ, -R8 ;  /* 0x000000ffff087224 */ /* 0x000fe200078e0a08 */
[----:B------:R-:W-:Y:S01]  /*0b00*/  UIADD3 UR32, UR4, 0x90, URZ ;  /* 0x0000009004207890 */ /* 0x000fe2000fffe03f */
[C---:B------:R-:W-:Y:S01]  /*0b10*/  IMAD.HI.U32 R5, R6.reuse, R9, RZ ;  /* 0x0000000906057227 */ /* 0x040fe200078e00ff */
[----:B------:R-:W-:Y:S02]  /*0b20*/  UIADD3 UR34, UR4, 0x70, URZ ;  /* 0x0000007004227890 */ /* 0x000fe4000fffe03f */
[----:B------:R-:W-:Y:S01]  /*0b30*/  UIADD3 UR38, UR4, 0x30, URZ ;  /* 0x0000003004267890 */ /* 0x000fe2000fffe03f */
[----:B------:R-:W-:Y:S01]  /*0b40*/  IMAD.U32 R12, RZ, RZ, UR22 ;  /* 0x00000016ff0c7e24 */ /* 0x000fe2000f8e00ff */
[----:B------:R-:W-:Y:S01]  /*0b50*/  ULOP3.LUT UR35, UR40, 0x60, URZ, 0xfc, !UPT ;  /* 0x0000006028237892 */ /* 0x000fe2000f8efc3f */
[----:B------:R-:W-:Y:S01]  /*0b60*/  IMAD.U32 R10, RZ, RZ, UR12 ;  /* 0x0000000cff0a7e24 */ /* 0x000fe2000f8e00ff */
[----:B------:R-:W-:Y:S01]  /*0b70*/  ULOP3.LUT UR37, UR40, 0x40, URZ, 0xfc, !UPT ;  /* 0x0000004028257892 */ /* 0x000fe2000f8efc3f */
[----:B------:R-:W-:Y:S01]  /*0b80*/  IMAD.HI.U32 R7, R6, R11, RZ ;  /* 0x0000000b06077227 */ /* 0x000fe200078e00ff */
[----:B------:R-:W-:Y:S01]  /*0b90*/  IABS R31, R12 ;  /* 0x0000000c001f7213 */ /* 0x000fe20000000000 */
[----:B------:R-:W-:Y:S01]  /*0ba0*/  UIADD3 UR36, UR4, 0x50, URZ ;  /* 0x0000005004247890 */ /* 0x000fe2000fffe03f */
[----:B------:R-:W-:Y:S01]  /*0bb0*/  IABS R10, R10 ;  /* 0x0000000a000a7213 */ /* 0x000fe20000000000 */
[----:B------:R-:W-:Y:S01]  /*0bc0*/  IMAD.U32 R14, RZ, RZ, UR23 ;  /* 0x00000017ff0e7e24 */ /* 0x000fe2000f8e00ff */
[----:B------:R-:W-:Y:S01]  /*0bd0*/  ULOP3.LUT UR39, UR40, 0x20, URZ, 0xfc, !UPT ;  /* 0x0000002028277892 */ /* 0x000fe2000f8efc3f */
[C---:B------:R-:W-:Y:S01]  /*0be0*/  IMAD R2, R0.reuse, R8, R13 ;  /* 0x0000000800027224 */ /* 0x040fe200078e020d */
[----:B------:R-:W-:Y:S01]  /*0bf0*/  UIADD3 UR4, UR4, 0x10, URZ ;  /* 0x0000001004047890 */ /* 0x000fe2000fffe03f */
[----:B------:R-:W-:Y:S01]  /*0c00*/  IMAD.U32 R8, RZ, RZ, UR7 ;  /* 0x00000007ff087e24 */ /* 0x000fe2000f8e00ff */
[----:B------:R-:W-:Y:S01]  /*0c10*/  IABS R33, R14 ;  /* 0x0000000e00217213 */ /* 0x000fe20000000000 */
[----:B------:R-:W-:Y:S01]  /*0c20*/  IMAD.MOV R5, RZ, RZ, -R5 ;  /* 0x000000ffff057224 */ /* 0x000fe200078e0a05 */
[----:B------:R-:W-:Y:S01]  /*0c30*/  ISETP.GT.U32.AND P0, PT, R0, R2, PT ;  /* 0x000000020000720c */ /* 0x000fe20003f04070 */
[----:B------:R-:W-:Y:S01]  /*0c40*/  IMAD.MOV R7, RZ, RZ, -R7 ;  /* 0x000000ffff077224 */ /* 0x000fe200078e0a07 */
[----:B------:R-:W-:Y:S01]  /*0c50*/  IABS R13, R8 ;  /* 0x00000008000d7213 */ /* 0x000fe20000000000 */
[----:B------:R-:W-:-:S02]  /*0c60*/  IMAD.U32 R12, RZ, RZ, UR24 ;  /* 0x00000018ff0c7e24 */ /* 0x000fc4000f8e00ff */
[C---:B------:R-:W-:Y:S02]  /*0c70*/  IMAD R5, R4.reuse, R5, R9 ;  /* 0x0000000504057224 */ /* 0x040fe400078e0209 */
[----:B------:R-:W-:Y:S01]  /*0c80*/  IMAD.U32 R14, RZ, RZ, UR25 ;  /* 0x00000019ff0e7e24 */ /* 0x000fe2000f8e00ff */
[----:B------:R-:W-:Y:S01]  /*0c90*/  IABS R35, R12 ;  /* 0x0000000c00237213 */ /* 0x000fe20000000000 */
[----:B------:R-:W-:Y:S01]  /*0ca0*/  IMAD.U32 R9, RZ, RZ, UR13 ;  /* 0x0000000dff097e24 */ /* 0x000fe2000f8e00ff */
[C---:B------:R-:W-:Y:S01]  /*0cb0*/  ISETP.GT.U32.AND P3, PT, R4.reuse, R5, PT ;  /* 0x000000050400720c */ /* 0x040fe20003f64070 */
[C---:B------:R-:W-:Y:S01]  /*0cc0*/  IMAD R7, R4.reuse, R7, R11 ;  /* 0x0000000704077224 */ /* 0x040fe200078e020b */
[----:B------:R-:W-:Y:S01]  /*0cd0*/  IABS R37, R14 ;  /* 0x0000000e00257213 */ /* 0x000fe20000000000 */
[----:B------:R-:W-:Y:S01]  /*0ce0*/  IMAD.MOV.U32 R11, RZ, RZ, R10 ;  /* 0x000000ffff0b7224 */ /* 0x000fe200078e000a */
[----:B------:R-:W-:Y:S01]  /*0cf0*/  IABS R15, R9 ;  /* 0x00000009000f7213 */ /* 0x000fe20000000000 */
[----:B------:R-:W-:Y:S01]  /*0d00*/  IMAD.U32 R12, RZ, RZ, UR27 ;  /* 0x0000001bff0c7e24 */ /* 0x000fe2000f8e00ff */
[----:B------:R-:W-:Y:S01]  /*0d10*/  ISETP.GT.U32.AND P4, PT, R4, R7, PT ;  /* 0x000000070400720c */ /* 0x000fe20003f84070 */
[----:B------:R-:W-:-:S02]  /*0d20*/  IMAD.U32 R10, RZ, RZ, UR14 ;  /* 0x0000000eff0a7e24 */ /* 0x000fc4000f8e00ff */
[C---:B------:R-:W-:Y:S01]  /*0d30*/  IMAD.HI.U32 R8, R6.reuse, R13, RZ ;  /* 0x0000000d06087227 */ /* 0x040fe200078e00ff */
[----:B------:R-:W-:Y:S02]  /*0d40*/  IABS R41, R12 ;  /* 0x0000000c00297213 */ /* 0x000fe40000000000 */
[----:B------:R-:W-:Y:S01]  /*0d50*/  IABS R17, R10 ;  /* 0x0000000a00117213 */ /* 0x000fe20000000000 */
[----:B------:R-:W-:Y:S02]  /*0d60*/  IMAD.U32 R14, RZ, RZ, UR29 ;  /* 0x0000001dff0e7e24 */ /* 0x000fe4000f8e00ff */
[----:B------:R-:W-:-:S03]  /*0d70*/  IMAD.HI.U32 R9, R6, R11, RZ ;  /* 0x0000000b06097227 */ /* 0x000fc600078e00ff */
[----:B------:R-:W-:Y:S01]  /*0d80*/  IABS R47, R14 ;  /* 0x0000000e002f7213 */ /* 0x000fe20000000000 */
[----:B------:R-:W-:Y:S02]  /*0d90*/  IMAD.MOV R8, RZ, RZ, -R8 ;  /* 0x000000ffff087224 */ /* 0x000fe400078e0a08 */
[----:B------:R-:W-:Y:S02]  /*0da0*/  IMAD.U32 R12, RZ, RZ, UR28 ;  /* 0x0000001cff0c7e24 */ /* 0x000fe4000f8e00ff */
[----:B------:R-:W-:Y:S02]  /*0db0*/  IMAD.MOV R10, RZ, RZ, -R9 ;  /* 0x000000ffff0a7224 */ /* 0x000fe400078e0a09 */
[----:B------:R-:W-:Y:S01]  /*0dc0*/  IMAD.U32 R14, RZ, RZ, UR31 ;  /* 0x0000001fff0e7e24 */ /* 0x000fe2000f8e00ff */
[----:B------:R-:W-:Y:S01]  /*0dd0*/  IABS R43, R12 ;  /* 0x0000000c002b7213 */ /* 0x000fe20000000000 */
[----:B------:R-:W-:Y:S02]  /*0de0*/  IMAD R9, R4, R8, R13 ;  /* 0x0000000804097224 */ /* 0x000fe400078e020d */
[----:B------:R-:W-:Y:S01]  /*0df0*/  IMAD.HI.U32 R8, R6, R15, RZ ;  /* 0x0000000f06087227 */ /* 0x000fe200078e00ff */
[----:B------:R-:W-:-:S03]  /*0e00*/  IABS R51, R14 ;  /* 0x0000000e00337213 */ /* 0x000fc60000000000 */
[----:B------:R-:W-:Y:S02]  /*0e10*/  IMAD R11, R4, R10, R11 ;  /* 0x0000000a040b7224 */ /* 0x000fe400078e020b */
[----:B------:R-:W-:Y:S02]  /*0e20*/  IMAD.U32 R13, RZ, RZ, UR17 ;  /* 0x00000011ff0d7e24 */ /* 0x000fe4000f8e00ff */
[----:B------:R-:W-:-:S03]  /*0e30*/  IMAD.HI.U32 R10, R6, R17, RZ ;  /* 0x00000011060a7227 */ /* 0x000fc600078e00ff */
[----:B------:R-:W-:Y:S01]  /*0e40*/  IABS R21, R13 ;  /* 0x0000000d00157213 */ /* 0x000fe20000000000 */
[----:B------:R-:W-:Y:S02]  /*0e50*/  IMAD.U32 R12, RZ, RZ, UR30 ;  /* 0x0000001eff0c7e24 */ /* 0x000fe4000f8e00ff */
[----:B------:R-:W-:Y:S02]  /*0e60*/  IMAD.U32 R14, RZ, RZ, UR40 ;  /* 0x00000028ff0e7e24 */ /* 0x000fe4000f8e00ff */
[----:B------:R-:W-:Y:S01]  /*0e70*/  IMAD.MOV R8, RZ, RZ, -R8 ;  /* 0x000000ffff087224 */ /* 0x000fe200078e0a08 */
[----:B------:R-:W-:Y:S01]  /*0e80*/  IABS R49, R12 ;  /* 0x0000000c00317213 */ /* 0x000fe20000000000 */
[----:B------:R-:W-:Y:S01]  /*0e90*/  IMAD.MOV R10, RZ, RZ, -R10 ;  /* 0x000000ffff0a7224 */ /* 0x000fe200078e0a0a */
[----:B------:R-:W-:Y:S01]  /*0ea0*/  IABS R69, R14 ;  /* 0x0000000e00457213 */ /* 0x000fe20000000000 */
[----:B------:R-:W-:Y:S02]  /*0eb0*/  IMAD.U32 R12, RZ, RZ, UR33 ;  /* 0x00000021ff0c7e24 */ /* 0x000fe4000f8e00ff */
[----:B------:R-:W-:-:S02]  /*0ec0*/  IMAD R13, R4, R8, R15 ;  /* 0x00000008040d7224 */ /* 0x000fc400078e020f */
[----:B------:R-:W-:Y:S01]  /*0ed0*/  IMAD.HI.U32 R8, R6, R19, RZ ;  /* 0x0000001306087227 */ /* 0x000fe200078e00ff */
[----:B------:R-:W-:Y:S02]  /*0ee0*/  IABS R55, R12 ;  /* 0x0000000c00377213 */ /* 0x000fe40000000000 */
[C---:B------:R-:W-:Y:S01]  /*0ef0*/  ISETP.GT.U32.AND P6, PT, R4.reuse, R13, PT ;  /* 0x0000000d0400720c */ /* 0x040fe20003fc4070 */
[----:B------:R-:W-:Y:S02]  /*0f00*/  IMAD R15, R4, R10, R17 ;  /* 0x0000000a040f7224 */ /* 0x000fe400078e0211 */
[----:B------:R-:W-:-:S03]  /*0f10*/  IMAD.HI.U32 R10, R6, R21, RZ ;  /* 0x00000015060a7227 */ /* 0x000fc600078e00ff */
[----:B------:R-:W-:Y:S01]  /*0f20*/  ISETP.GT.U32.AND P5, PT, R4, R15, PT ;  /* 0x0000000f0400720c */ /* 0x000fe20003fa4070 */
[----:B------:R-:W-:Y:S02]  /*0f30*/  IMAD.MOV R8, RZ, RZ, -R8 ;  /* 0x000000ffff087224 */ /* 0x000fe400078e0a08 */
[----:B------:R-:W-:-:S04]  /*0f40*/  IMAD.HI.U32 R12, R6, R69, RZ ;  /* 0x00000045060c7227 */ /* 0x000fc800078e00ff */
[----:B------:R-:W-:Y:S02]  /*0f50*/  IMAD.MOV R10, RZ, RZ, -R10 ;  /* 0x000000ffff0a7224 */ /* 0x000fe400078e0a0a */
[C---:B------:R-:W-:Y:S02]  /*0f60*/  IMAD R17, R4.reuse, R8, R19 ;  /* 0x0000000804117224 */ /* 0x040fe400078e0213 */
[----:B------:R-:W-:Y:S02]  /*0f70*/  IMAD.MOV R12, RZ, RZ, -R12 ;  /* 0x000000ffff0c7224 */ /* 0x000fe400078e0a0c */
[C---:B------:R-:W-:Y:S02]  /*0f80*/  IMAD R19, R4.reuse, R10, R21 ;  /* 0x0000000a04137224 */ /* 0x040fe400078e0215 */
[----:B------:R-:W-:Y:S02]  /*0f90*/  IMAD.U32 R10, RZ, RZ, UR20 ;  /* 0x00000014ff0a7e24 */ /* 0x000fe4000f8e00ff */
[----:B------:R-:W-:-:S02]  /*0fa0*/  IMAD R69, R4, R12, R69 ;  /* 0x0000000c04457224 */ /* 0x000fc400078e0245 */
[----:B------:R-:W-:Y:S01]  /*0fb0*/  IMAD.HI.U32 R8, R6, R23, RZ ;  /* 0x0000001706087227 */ /* 0x000fe200078e00ff */
[----:B------:R-:W-:-:S03]  /*0fc0*/  IABS R27, R10 ;  /* 0x0000000a001b7213 */ /* 0x000fc60000000000 */
[----:B------:R-:W-:-:S04]  /*0fd0*/  IMAD.HI.U32 R10, R6, R25, RZ ;  /* 0x00000019060a7227 */ /* 0x000fc800078e00ff */
[----:B------:R-:W-:Y:S01]  /*0fe0*/  @!P0 IMAD.IADD R2, R2, 0x1, -R0 ;  /* 0x0000000102028824 */ /* 0x000fe200078e0a00 */
[----:B------:R-:W-:Y:S01]  /*0ff0*/  ISETP.GT.U32.AND P0, PT, R4, R69, PT ;  /* 0x000000450400720c */ /* 0x000fe20003f04070 */
[----:B------:R-:W-:Y:S02]  /*1000*/  IMAD.MOV R8, RZ, RZ, -R8 ;  /* 0x000000ffff087224 */ /* 0x000fe400078e0a08 */
[----:B------:R-:W-:Y:S01]  /*1010*/  IMAD.MOV R10, RZ, RZ, -R10 ;  /* 0x000000ffff0a7224 */ /* 0x000fe200078e0a0a */
[----:B------:R-:W-:Y:S01]  /*1020*/  ISETP.GT.U32.AND P1, PT, R0, R2, PT ;  /* 0x000000020000720c */ /* 0x000fe20003f24070 */
[----:B------:R-:W-:Y:S02]  /*1030*/  IMAD R21, R4, R8, R23 ;  /* 0x0000000804157224 */ /* 0x000fe400078e0217 */
[----:B------:R-:W-:-:S04]  /*1040*/  IMAD.HI.U32 R8, R6, R27, RZ ;  /* 0x0000001b06087227 */ /* 0x000fc800078e00ff */
[----:B------:R-:W-:Y:S02]  /*1050*/  IMAD R23, R4, R10, R25 ;  /* 0x0000000a04177224 */ /* 0x000fe400078e0219 */
[----:B------:R-:W-:-:S04]  /*1060*/  IMAD.HI.U32 R10, R6, R29, RZ ;  /* 0x0000001d060a7227 */ /* 0x000fc800078e00ff */
[----:B------:R-:W-:Y:S02]  /*1070*/  IMAD.MOV R8, RZ, RZ, -R8 ;  /* 0x000000ffff087224 */ /* 0x000fe400078e0a08 */
[----:B------:R-:W-:Y:S02]  /*1080*/  IMAD.MOV R10, RZ, RZ, -R10 ;  /* 0x000000ffff0a7224 */ /* 0x000fe400078e0a0a */
[----:B------:R-:W-:Y:S01]  /*1090*/  @!P0 IMAD.IADD R69, R69, 0x1, -R4 ;  /* 0x0000000145458824 */ /* 0x000fe200078e0a04 */
[C---:B------:R-:W-:Y:S01]  /*10a0*/  ISETP.GT.U32.AND P0, PT, R4.reuse, R11, PT ;  /* 0x0000000b0400720c */ /* 0x040fe20003f04070 */
[----:B------:R-:W-:Y:S02]  /*10b0*/  IMAD R25, R4, R8, R27 ;  /* 0x0000000804197224 */ /* 0x000fe400078e021b */
[----:B------:R-:W-:Y:S01]  /*10c0*/  IMAD.HI.U32 R8, R6, R31, RZ ;  /* 0x0000001f06087227 */ /* 0x000fe200078e00ff */
[----:B------:R-:W-:-:S03]  /*10d0*/  ISETP.GT.U32.AND P2, PT, R4, R69, PT ;  /* 0x000000450400720c */ /* 0x000fc60003f44070 */
[----:B------:R-:W-:Y:S02]  /*10e0*/  IMAD R27, R4, R10, R29 ;  /* 0x0000000a041b7224 */ /* 0x000fe400078e021d */
[----:B------:R-:W-:-:S04]  /*10f0*/  IMAD.HI.U32 R10, R6, R33, RZ ;  /* 0x00000021060a7227 */ /* 0x000fc800078e00ff */
[----:B------:R-:W-:Y:S02]  /*1100*/  IMAD.MOV R8, RZ, RZ, -R8 ;  /* 0x000000ffff087224 */ /* 0x000fe400078e0a08 */
[----:B------:R-:W-:Y:S02]  /*1110*/  IMAD.MOV R10, RZ, RZ, -R10 ;  /* 0x000000ffff0a7224 */ /* 0x000fe400078e0a0a */
[----:B------:R-:W-:Y:S01]  /*1120*/  @!P1 IMAD.IADD R2, R2, 0x1, -R0 ;  /* 0x0000000102029824 */ /* 0x000fe200078e0a00 */
[C---:B------:R-:W-:Y:S01]  /*1130*/  ISETP.GT.U32.AND P1, PT, R4.reuse, R9, PT ;  /* 0x000000090400720c */ /* 0x040fe20003f24070 */
[C---:B------:R-:W-:Y:S02]  /*1140*/  IMAD R29, R4.reuse, R8, R31 ;  /* 0x00000008041d7224 */ /* 0x040fe400078e021f */
[----:B------:R-:W-:Y:S02]  /*1150*/  IMAD R31, R4, R10, R33 ;  /* 0x0000000a041f7224 */ /* 0x000fe400078e0221 */
[----:B------:R-:W-:-:S02]  /*1160*/  IMAD.U32 R10, RZ, RZ, UR26 ;  /* 0x0000001aff0a7e24 */ /* 0x000fc4000f8e00ff */
[----:B------:R-:W-:-:S03]  /*1170*/  IMAD.HI.U32 R8, R6, R35, RZ ;  /* 0x0000002306087227 */ /* 0x000fc600078e00ff */
[----:B------:R-:W-:Y:S01]  /*1180*/  IABS R39, R10 ;  /* 0x0000000a00277213 */ /* 0x000fe20000000000 */
[----:B------:R-:W-:Y:S01]  /*1190*/  @!P2 IMAD.IADD R69, R69, 0x1, -R4 ;  /* 0x000000014545a824 */ /* 0x000fe200078e0a04 */
[----:B------:R-:W-:Y:S01]  /*11a0*/  ISETP.GT.U32.AND P2, PT, R4, R17, PT ;  /* 0x000000110400720c */ /* 0x000fe20003f44070 */
[----:B------:R-:W-:-:S04]  /*11b0*/  IMAD.HI.U32 R10, R6, R37, RZ ;  /* 0x00000025060a7227 */ /* 0x000fc800078e00ff */
[----:B------:R-:W-:Y:S02]  /*11c0*/  IMAD.MOV R8, RZ, RZ, -R8 ;  /* 0x000000ffff087224 */ /* 0x000fe400078e0a08 */
[----:B------:R-:W-:Y:S01]  /*11d0*/  @!P4 IMAD.IADD R7, R7, 0x1, -R4 ;  /* 0x000000010707c824 */ /* 0x000fe200078e0a04 */
[C---:B------:R-:W-:Y:S01]  /*11e0*/  ISETP.GT.U32.AND P4, PT, R4.reuse, R21, PT ;  /* 0x000000150400720c */ /* 0x040fe20003f84070 */
[----:B------:R-:W-:Y:S02]  /*11f0*/  IMAD.MOV R10, RZ, RZ, -R10 ;  /* 0x000000ffff0a7224 */ /* 0x000fe400078e0a0a */
[--C-:B------:R-:W-:Y:S01]  /*1200*/  @!P3 IMAD.IADD R5, R5, 0x1, -R4.reuse ;  /* 0x000000010505b824 */ /* 0x100fe200078e0a04 */
[C---:B------:R-:W-:Y:S01]  /*1210*/  ISETP.GT.U32.AND P3, PT, R4.reuse, R19, PT ;  /* 0x000000130400720c */ /* 0x040fe20003f64070 */
[----:B------:R-:W-:Y:S01]  /*1220*/  @!P1 IMAD.IADD R9, R9, 0x1, -R4 ;  /* 0x0000000109099824 */ /* 0x000fe200078e0a04 */
[C---:B------:R-:W-:Y:S01]  /*1230*/  ISETP.GT.U32.AND P1, PT, R4.reuse, R23, PT ;  /* 0x000000170400720c */ /* 0x040fe20003f24070 */
[----:B------:R-:W-:-:S02]  /*1240*/  IMAD R33, R4, R8, R35 ;  /* 0x0000000804217224 */ /* 0x000fc400078e0223 */
[----:B------:R-:W-:-:S04]  /*1250*/  IMAD.HI.U32 R8, R6, R39, RZ ;  /* 0x0000002706087227 */ /* 0x000fc800078e00ff */
[----:B------:R-:W-:Y:S02]  /*1260*/  IMAD R35, R4, R10, R37 ;  /* 0x0000000a04237224 */ /* 0x000fe400078e0225 */
[----:B------:R-:W-:-:S04]  /*1270*/  IMAD.HI.U32 R10, R6, R41, RZ ;  /* 0x00000029060a7227 */ /* 0x000fc800078e00ff */
[----:B------:R-:W-:Y:S02]  /*1280*/  IMAD.MOV R8, RZ, RZ, -R8 ;  /* 0x000000ffff087224 */ /* 0x000fe400078e0a08 */
[----:B------:R-:W-:Y:S02]  /*1290*/  IMAD.MOV R10, RZ, RZ, -R10 ;  /* 0x000000ffff0a7224 */ /* 0x000fe400078e0a0a */
[--C-:B------:R-:W-:Y:S01]  /*12a0*/  @!P6 IMAD.IADD R13, R13, 0x1, -R4.reuse ;  /* 0x000000010d0de824 */ /* 0x100fe200078e0a04 */
[C---:B------:R-:W-:Y:S01]  /*12b0*/  ISETP.GT.U32.AND P6, PT, R4.reuse, R5, PT ;  /* 0x000000050400720c */ /* 0x040fe20003fc4070 */
[--C-:B------:R-:W-:Y:S01]  /*12c0*/  @!P2 IMAD.IADD R17, R17, 0x1, -R4.reuse ;  /* 0x000000011111a824 */ /* 0x100fe200078e0a04 */
[C---:B------:R-:W-:Y:S01]  /*12d0*/  ISETP.GT.U32.AND P2, PT, R4.reuse, R9, PT ;  /* 0x000000090400720c */ /* 0x040fe20003f44070 */
[--C-:B------:R-:W-:Y:S01]  /*12e0*/  @!P0 IMAD.IADD R11, R11, 0x1, -R4.reuse ;  /* 0x000000010b0b8824 */ /* 0x100fe200078e0a04 */
[C---:B------:R-:W-:Y:S01]  /*12f0*/  ISETP.GT.U32.AND P0, PT, R4.reuse, R25, PT ;  /* 0x000000190400720c */ /* 0x040fe20003f04070 */
[----:B------:R-:W-:Y:S01]  /*1300*/  @!P5 IMAD.IADD R15, R15, 0x1, -R4 ;  /* 0x000000010f0fd824 */ /* 0x000fe200078e0a04 */
[C---:B------:R-:W-:Y:S01]  /*1310*/  ISETP.GT.U32.AND P5, PT, R4.reuse, R7, PT ;  /* 0x000000070400720c */ /* 0x040fe20003fa4070 */
[----:B------:R-:W-:-:S02]  /*1320*/  IMAD R37, R4, R8, R39 ;  /* 0x0000000804257224 */ /* 0x000fc400078e0227 */
[----:B------:R-:W-:-:S04]  /*1330*/  IMAD.HI.U32 R8, R6, R43, RZ ;  /* 0x0000002b06087227 */ /* 0x000fc800078e00ff */
[C---:B------:R-:W-:Y:S02]  /*1340*/  IMAD R39, R4.reuse, R10, R41 ;  /* 0x0000000a04277224 */ /* 0x040fe400078e0229 */
[----:B------:R-:W-:Y:S01]  /*1350*/  @!P4 IMAD.IADD R21, R21, 0x1, -R4 ;  /* 0x000000011515c824 */ /* 0x000fe200078e0a04 */
[----:B------:R-:W-:Y:S01]  /*1360*/  ISETP.GT.U32.AND P4, PT, R4, R13, PT ;  /* 0x0000000d0400720c */ /* 0x000fe20003f84070 */
[----:B------:R-:W-:-:S04]  /*1370*/  IMAD.HI.U32 R10, R6, R47, RZ ;  /* 0x0000002f060a7227 */ /* 0x000fc800078e00ff */
[--C-:B------:R-:W-:Y:S01]  /*1380*/  @!P3 IMAD.IADD R19, R19, 0x1, -R4.reuse ;  /* 0x000000011313b824 */ /* 0x100fe200078e0a04 */
[C---:B------:R-:W-:Y:S01]  /*1390*/  ISETP.GT.U32.AND P3, PT, R4.reuse, R11, PT ;  /* 0x0000000b0400720c */ /* 0x040fe20003f64070 */
[----:B------:R-:W-:Y:S01]  /*13a0*/  @!P1 IMAD.IADD R23, R23, 0x1, -R4 ;  /* 0x0000000117179824 */ /* 0x000fe200078e0a04 */
[C---:B------:R-:W-:Y:S01]  /*13b0*/  ISETP.GT.U32.AND P1, PT, R4.reuse, R15, PT ;  /* 0x0000000f0400720c */ /* 0x040fe20003f24070 */
[----:B------:R-:W-:Y:S02]  /*13c0*/  IMAD.MOV R8, RZ, RZ, -R8 ;  /* 0x000000ffff087224 */ /* 0x000fe400078e0a08 */
[----:B------:R-:W-:Y:S02]  /*13d0*/  IMAD.MOV R10, RZ, RZ, -R10 ;  /* 0x000000ffff0a7224 */ /* 0x000fe400078e0a0a */
[C---:B------:R-:W-:Y:S02]  /*13e0*/  IMAD R41, R4.reuse, R8, R43 ;  /* 0x0000000804297224 */ /* 0x040fe400078e022b */
[----:B------:R-:W-:-:S02]  /*13f0*/  IMAD R43, R4, R10, R47 ;  /* 0x0000000a042b7224 */ /* 0x000fc400078e022f */
[----:B------:R-:W-:Y:S02]  /*1400*/  IMAD.U32 R10, RZ, RZ, UR32 ;  /* 0x00000020ff0a7e24 */ /* 0x000fe4000f8e00ff */
[----:B------:R-:W-:Y:S01]  /*1410*/  @!P2 IMAD.IADD R9, R9, 0x1, -R4 ;  /* 0x000000010909a824 */ /* 0x000fe200078e0a04 */
[----:B------:R-:W-:Y:S01]  /*1420*/  ISETP.GT.U32.AND P2, PT, R4, R21, PT ;  /* 0x000000150400720c */ /* 0x000fe20003f44070 */
[----:B------:R-:W-:Y:S01]  /*1430*/  IMAD.HI.U32 R8, R6, R49, RZ ;  /* 0x0000003106087227 */ /* 0x000fe200078e00ff */
[----:B------:R-:W-:-:S03]  /*1440*/  IABS R53, R10 ;  /* 0x0000000a00357213 */ /* 0x000fc60000000000 */
[--C-:B------:R-:W-:Y:S01]  /*1450*/  @!P5 IMAD.IADD R7, R7, 0x1, -R4.reuse ;  /* 0x000000010707d824 */ /* 0x100fe200078e0a04 */
[C---:B------:R-:W-:Y:S01]  /*1460*/  ISETP.GT.U32.AND P5, PT, R4.reuse, R19, PT ;  /* 0x000000130400720c */ /* 0x040fe20003fa4070 */
[----:B------:R-:W-:Y:S01]  /*1470*/  @!P4 IMAD.IADD R13, R13, 0x1, -R4 ;  /* 0x000000010d0dc824 */ /* 0x000fe200078e0a04 */
[C---:B------:R-:W-:Y:S01]  /*1480*/  ISETP.GT.U32.AND P4, PT, R4.reuse, R27, PT ;  /* 0x0000001b0400720c */ /* 0x040fe20003f84070 */
[----:B------:R-:W-:Y:S02]  /*1490*/  IMAD.MOV R8, RZ, RZ, -R8 ;  /* 0x000000ffff087224 */ /* 0x000fe400078e0a08 */
[--C-:B------:R-:W-:Y:S01]  /*14a0*/  @!P0 IMAD.IADD R25, R25, 0x1, -R4.reuse ;  /* 0x0000000119198824 */ /* 0x100fe200078e0a04 */
[C---:B------:R-:W-:Y:S01]  /*14b0*/  ISETP.GT.U32.AND P0, PT, R4.reuse, R17, PT ;  /* 0x000000110400720c */ /* 0x040fe20003f04070 */
[--C-:B------:R-:W-:Y:S01]  /*14c0*/  @!P3 IMAD.IADD R11, R11, 0x1, -R4.reuse ;  /* 0x000000010b0bb824 */ /* 0x100fe200078e0a04 */
[C---:B------:R-:W-:Y:S01]  /*14d0*/  ISETP.GT.U32.AND P3, PT, R4.reuse, R23, PT ;  /* 0x000000170400720c */ /* 0x040fe20003f64070 */
[----:B------:R-:W-:Y:S01]  /*14e0*/  @!P1 IMAD.IADD R15, R15, 0x1, -R4 ;  /* 0x000000010f0f9824 */ /* 0x000fe200078e0a04 */
[----:B------:R-:W-:Y:S01]  /*14f0*/  ISETP.GT.U32.AND P1, PT, R4, R29, PT ;  /* 0x0000001d0400720c */ /* 0x000fe20003f24070 */
[----:B------:R-:W-:-:S04]  /*1500*/  IMAD.HI.U32 R10, R6, R51, RZ ;  /* 0x00000033060a7227 */ /* 0x000fc800078e00ff */
[----:B------:R-:W-:Y:S02]  /*1510*/  IMAD R47, R4, R8, R49 ;  /* 0x00000008042f7224 */ /* 0x000fe400078e0231 */
[----:B------:R-:W-:Y:S02]  /*1520*/  IMAD.MOV R10, RZ, RZ, -R10 ;  /* 0x000000ffff0a7224 */ /* 0x000fe400078e0a0a */
[----:B------:R-:W-:-:S04]  /*1530*/  IMAD.HI.U32 R8, R6, R53, RZ ;  /* 0x0000003506087227 */ /* 0x000fc800078e00ff */
[C---:B------:R-:W-:Y:S02]  /*1540*/  IMAD R49, R4.reuse, R10, R51 ;  /* 0x0000000a04317224 */ /* 0x040fe400078e0233 */
[----:B------:R-:W-:Y:S02]  /*1550*/  IMAD.MOV R8, RZ, RZ, -R8 ;  /* 0x000000ffff087224 */ /* 0x000fe400078e0a08 */
[----:B------:R-:W-:Y:S01]  /*1560*/  @!P2 IMAD.IADD R21, R21, 0x1, -R4 ;  /* 0x000000011515a824 */ /* 0x000fe200078e0a04 */
[----:B------:R-:W-:Y:S01]  /*1570*/  ISETP.GT.U32.AND P2, PT, R4, R35, PT ;  /* 0x000000230400720c */ /* 0x000fe20003f44070 */
[----:B------:R-:W-:-:S04]  /*1580*/  IMAD.HI.U32 R10, R6, R55, RZ ;  /* 0x00000037060a7227 */ /* 0x000fc800078e00ff */
[--C-:B------:R-:W-:Y:S01]  /*1590*/  @!P5 IMAD.IADD R19, R19, 0x1, -R4.reuse ;  /* 0x000000011313d824 */ /* 0x100fe200078e0a04 */
[C---:B------:R-:W-:Y:S01]  /*15a0*/  ISETP.GT.U32.AND P5, PT, R4.reuse, R33, PT ;  /* 0x000000210400720c */ /* 0x040fe20003fa4070 */
[C---:B------:R-:W-:Y:S02]  /*15b0*/  IMAD R51, R4.reuse, R8, R53 ;  /* 0x0000000804337224 */ /* 0x040fe400078e0235 */
[----:B------:R-:W-:Y:S01]  /*15c0*/  @!P4 IMAD.IADD R27, R27, 0x1, -R4 ;  /* 0x000000011b1bc824 */ /* 0x000fe200078e0a04 */
[C---:B------:R-:W-:Y:S01]  /*15d0*/  ISETP.GT.U32.AND P4, PT, R4.reuse, R39, PT ;  /* 0x000000270400720c */ /* 0x040fe20003f84070 */
[----:B------:R-:W-:Y:S02]  /*15e0*/  IMAD.MOV R10, RZ, RZ, -R10 ;  /* 0x000000ffff0a7224 */ /* 0x000fe400078e0a0a */
[----:B------:R-:W-:Y:S02]  /*15f0*/  IMAD.U32 R8, RZ, RZ, UR34 ;  /* 0x00000022ff087e24 */ /* 0x000fe4000f8e00ff */
[--C-:B------:R-:W-:Y:S01]  /*1600*/  @!P0 IMAD.IADD R17, R17, 0x1, -R4.reuse ;  /* 0x0000000111118824 */ /* 0x100fe200078e0a04 */
[C---:B------:R-:W-:Y:S01]  /*1610*/  ISETP.GT.U32.AND P0, PT, R4.reuse, R31, PT ;  /* 0x0000001f0400720c */ /* 0x040fe20003f04070 */
[--C-:B------:R-:W-:Y:S01]  /*1620*/  @!P3 IMAD.IADD R23, R23, 0x1, -R4.reuse ;  /* 0x000000011717b824 */ /* 0x100fe200078e0a04 */
[C---:B------:R-:W-:Y:S01]  /*1630*/  ISETP.GT.U32.AND P3, PT, R4.reuse, R37, PT ;  /* 0x000000250400720c */ /* 0x040fe20003f64070 */
[----:B------:R-:W-:Y:S01]  /*1640*/  @!P1 IMAD.IADD R29, R29, 0x1, -R4 ;  /* 0x000000011d1d9824 */ /* 0x000fe200078e0a04 */
[C---:B------:R-:W-:Y:S01]  /*1650*/  ISETP.GT.U32.AND P1, PT, R4.reuse, R41, PT ;  /* 0x000000290400720c */ /* 0x040fe20003f24070 */
[----:B------:R-:W-:Y:S01]  /*1660*/  IMAD R53, R4, R10, R55 ;  /* 0x0000000a04357224 */ /* 0x000fe200078e0237 */
[----:B------:R-:W-:Y:S01]  /*1670*/  IABS R55, R8 ;  /* 0x0000000800377213 */ /* 0x000fe20000000000 */
[----:B------:R-:W-:-:S02]  /*1680*/  IMAD.U32 R16, RZ, RZ, UR38 ;  /* 0x00000026ff107e24 */ /* 0x000fc4000f8e00ff */
[----:B------:R-:W-:Y:S02]  /*1690*/  @!P2 IMAD.IADD R35, R35, 0x1, -R4 ;  /* 0x000000012323a824 */ /* 0x000fe400078e0a04 */
[----:B------:R-:W-:Y:S01]  /*16a0*/  IMAD.U32 R10, RZ, RZ, UR35 ;  /* 0x00000023ff0a7e24 */ /* 0x000fe2000f8e00ff */
[----:B------:R-:W-:Y:S01]  /*16b0*/  IABS R63, R16 ;  /* 0x00000010003f7213 */ /* 0x000fe20000000000 */
[----:B------:R-:W-:-:S03]  /*16c0*/  IMAD.HI.U32 R8, R6, R55, RZ ;  /* 0x0000003706087227 */ /* 0x000fc600078e00ff */
[----:B------:R-:W-:Y:S01]  /*16d0*/  IABS R57, R10 ;  /* 0x0000000a00397213 */ /* 0x000fe20000000000 */
        /* <DEDUP_REMOVED lines=11> */
[----:B------:R-:W-:-:S03]  /*1790*/  IMAD.HI.U32 R8, R6, R63, RZ ;  /* 0x0000003f06087227 */ /* 0x000fc600078e00ff */
[----:B------:R-:W-:Y:S01]  /*17a0*/  ISETP.GT.U32.AND P1, PT, R4, R41, PT ;  /* 0x000000290400720c */ /* 0x000fe20003f24070 */
[----:B------:R-:W-:Y:S02]  /*17b0*/  IMAD.MOV R8, RZ, RZ, -R8 ;  /* 0x000000ffff087224 */ /* 0x000fe400078e0a08 */
[----:B------:R-:W-:Y:S02]  /*17c0*/  IMAD.U32 R14, RZ, RZ, UR37 ;  /* 0x00000025ff0e7e24 */ /* 0x000fe4000f8e00ff */
[----:B------:R-:W-:-:S03]  /*17d0*/  IMAD.HI.U32 R10, R6, R57, RZ ;  /* 0x00000039060a7227 */ /* 0x000fc600078e00ff */
[----:B------:R-:W-:Y:S01]  /*17e0*/  IABS R61, R14 ;  /* 0x0000000e003d7213 */ /* 0x000fe20000000000 */
[----:B------:R-:W-:Y:S02]  /*17f0*/  IMAD.U32 R12, RZ, RZ, UR36 ;  /* 0x00000024ff0c7e24 */ /* 0x000fe4000f8e00ff */
[C---:B------:R-:W-:Y:S02]  /*1800*/  IMAD R63, R4.reuse, R8, R63 ;  /* 0x00000008043f7224 */ /* 0x040fe400078e023f */
[----:B------:R-:W-:Y:S01]  /*1810*/  IMAD.U32 R0, RZ, RZ, UR39 ;  /* 0x00000027ff007e24 */ /* 0x000fe2000f8e00ff */
[----:B------:R-:W-:Y:S01]  /*1820*/  IABS R59, R12 ;  /* 0x0000000c003b7213 */ /* 0x000fe20000000000 */
[----:B------:R-:W-:Y:S02]  /*1830*/  IMAD.MOV R10, RZ, RZ, -R10 ;  /* 0x000000ffff0a7224 */ /* 0x000fe400078e0a0a */
[----:B------:R-:W-:Y:S01]  /*1840*/  IMAD.U32 R8, RZ, RZ, UR4 ;  /* 0x00000004ff087e24 */ /* 0x000fe2000f8e00ff */
[----:B------:R-:W-:Y:S01]  /*1850*/  IABS R65, R0 ;  /* 0x0000000000417213 */ /* 0x000fe20000000000 */
[--C-:B------:R-:W-:Y:S01]  /*1860*/  @!P4 IMAD.IADD R35, R35, 0x1, -R4.reuse ;  /* 0x000000012323c824 */ /* 0x100fe200078e0a04 */
[C---:B------:R-:W-:Y:S01]  /*1870*/  ISETP.GT.U32.AND P4, PT, R4.reuse, R51, PT ;  /* 0x000000330400720c */ /* 0x040fe20003f84070 */
[C---:B------:R-:W-:Y:S01]  /*1880*/  IMAD R57, R4.reuse, R10, R57 ;  /* 0x0000000a04397224 */ /* 0x040fe200078e0239 */
[----:B------:R-:W-:Y:S01]  /*1890*/  IABS R67, R8 ;  /* 0x0000000800437213 */ /* 0x000fe20000000000 */
[--C-:B------:R-:W-:Y:S01]  /*18a0*/  @!P0 IMAD.IADD R29, R29, 0x1, -R4.reuse ;  /* 0x000000011d1d8824 */ /* 0x100fe200078e0a04 */
[C---:B------:R-:W-:Y:S01]  /*18b0*/  ISETP.GT.U32.AND P0, PT, R4.reuse, R39, PT ;  /* 0x000000270400720c */ /* 0x040fe20003f04070 */
[----:B------:R-:W-:Y:S01]  /*18c0*/  @!P3 IMAD.IADD R33, R33, 0x1, -R4 ;  /* 0x000000012121b824 */ /* 0x000fe200078e0a04 */
[----:B------:R-:W-:Y:S01]  /*18d0*/  ISETP.GT.U32.AND P3, PT, R4, R49, PT ;  /* 0x000000310400720c */ /* 0x000fe20003f64070 */
[----:B------:R-:W-:Y:S01]  /*18e0*/  IMAD.HI.U32 R14, R6, R61, RZ ;  /* 0x0000003d060e7227 */ /* 0x000fe200078e00ff */
[----:B------:R-:W-:-:S02]  /*18f0*/  LOP3.LUT R10, R101, 0x18, RZ, 0xfc, !PT ;  /* 0x00000018650a7812 */ /* 0x000fc400078efcff */
[----:B------:R-:W-:Y:S01]  /*1900*/  LOP3.LUT R10, R101, 0x8, RZ, 0xfc, !PT ;  /* 0x00000008650a7812 */ /* 0x000fe200078efcff */
[--C-:B------:R-:W-:Y:S01]  /*1910*/  @!P2 IMAD.IADD R31, R31, 0x1, -R4.reuse ;  /* 0x000000011f1fa824 */ /* 0x100fe200078e0a04 */
[C---:B------:R-:W-:Y:S01]  /*1920*/  ISETP.GT.U32.AND P2, PT, R4.reuse, R47, PT ;  /* 0x0000002f0400720c */ /* 0x040fe20003f44070 */
[--C-:B------:R-:W-:Y:S01]  /*1930*/  @!P5 IMAD.IADD R43, R43, 0x1, -R4.reuse ;  /* 0x000000012b2bd824 */ /* 0x100fe200078e0a04 */
[C---:B------:R-:W-:Y:S01]  /*1940*/  ISETP.GT.U32.AND P5, PT, R4.reuse, R53, PT ;  /* 0x000000350400720c */ /* 0x040fe20003fa4070 */
[----:B------:R-:W-:Y:S01]  /*1950*/  @!P1 IMAD.IADD R41, R41, 0x1, -R4 ;  /* 0x0000000129299824 */ /* 0x000fe200078e0a04 */
[----:B------:R-:W-:Y:S01]  /*1960*/  ISETP.GT.U32.AND P1, PT, R4, R57, PT ;  /* 0x000000390400720c */ /* 0x000fe20003f24070 */
[----:B------:R-:W-:-:S04]  /*1970*/  IMAD.HI.U32 R12, R6, R59, RZ ;  /* 0x0000003b060c7227 */ /* 0x000fc800078e00ff */
[----:B------:R-:W-:-:S04]  /*1980*/  IMAD.HI.U32 R0, R6, R65, RZ ;  /* 0x0000004106007227 */ /* 0x000fc800078e00ff */
[----:B------:R-:W-:Y:S02]  /*1990*/  IMAD.MOV R14, RZ, RZ, -R14 ;  /* 0x000000ffff0e7224 */ /* 0x000fe400078e0a0e */
[----:B------:R-:W-:-:S04]  /*19a0*/  IMAD.HI.U32 R6, R6, R67, RZ ;  /* 0x0000004306067227 */ /* 0x000fc800078e00ff */
[----:B------:R-:W-:Y:S02]  /*19b0*/  IMAD.MOV R12, RZ, RZ, -R12 ;  /* 0x000000ffff0c7224 */ /* 0x000fe400078e0a0c */
[C---:B------:R-:W-:Y:S02]  /*19c0*/  IMAD R55, R4.reuse, R16, R55 ;  /* 0x0000001004377224 */ /* 0x040fe400078e0237 */
[C---:B------:R-:W-:Y:S01]  /*19d0*/  IMAD R61, R4.reuse, R14, R61 ;  /* 0x0000000e043d7224 */ /* 0x040fe200078e023d */
[----:B------:R-:W-:Y:S01]  /*19e0*/  LOP3.LUT R14, R101, 0x10, RZ, 0xfc, !PT ;  /* 0x00000010650e7812 */ /* 0x000fe200078efcff */
[----:B------:R-:W-:Y:S02]  /*19f0*/  IMAD.MOV R0, RZ, RZ, -R0 ;  /* 0x000000ffff007224 */ /* 0x000fe400078e0a00 */
[----:B------:R-:W-:Y:S02]  /*1a00*/  IMAD.MOV R6, RZ, RZ, -R6 ;  /* 0x000000ffff067224 */ /* 0x000fe400078e0a06 */
[----:B------:R-:W-:Y:S01]  /*1a10*/  @!P4 IMAD.IADD R51, R51, 0x1, -R4 ;  /* 0x000000013333c824 */ /* 0x000fe200078e0a04 */
[C---:B------:R-:W-:Y:S01]  /*1a20*/  ISETP.GT.U32.AND P4, PT, R4.reuse, R63, PT ;  /* 0x0000003f0400720c */ /* 0x040fe20003f84070 */
[----:B------:R-:W-:-:S02]  /*1a30*/  IMAD R59, R4, R12, R59 ;  /* 0x0000000c043b7224 */ /* 0x000fc400078e023b */
[----:B------:R-:W-:Y:S01]  /*1a40*/  IMAD R65, R4, R0, R65 ;  /* 0x0000000004417224 */ /* 0x000fe200078e0241 */
[----:B------:R-:W-:Y:S01]  /*1a50*/  LOP3.LUT R0, R100, 0x1c0, RZ, 0xc0, !PT ;  /* 0x000001c064007812 */ /* 0x000fe200078ec0ff */
[--C-:B------:R-:W-:Y:S01]  /*1a60*/  @!P0 IMAD.IADD R39, R39, 0x1, -R4.reuse ;  /* 0x0000000127278824 */ /* 0x100fe200078e0a04 */
[C---:B------:R-:W-:Y:S01]  /*1a70*/  ISETP.GT.U32.AND P0, PT, R4.reuse, R55, PT ;  /* 0x000000370400720c */ /* 0x040fe20003f04070 */
[C---:B------:R-:W-:Y:S01]  /*1a80*/  IMAD R67, R4.reuse, R6, R67 ;  /* 0x0000000604437224 */ /* 0x040fe200078e0243 */
[----:B------:R-:W-:Y:S01]  /*1a90*/  SHF.R.S32.HI R6, RZ, 0x1f, R3 ;  /* 0x0000001fff067819 */ /* 0x000fe20000011403 */
[--C-:B------:R-:W-:Y:S01]  /*1aa0*/  @!P3 IMAD.IADD R49, R49, 0x1, -R4.reuse ;  /* 0x000000013131b824 */ /* 0x100fe200078e0a04 */
[C---:B------:R-:W-:Y:S01]  /*1ab0*/  ISETP.GT.U32.AND P3, PT, R4.reuse, R61, PT ;  /* 0x0000003d0400720c */ /* 0x040fe20003f64070 */
[--C-:B------:R-:W-:Y:S01]  /*1ac0*/  @!P2 IMAD.IADD R47, R47, 0x1, -R4.reuse ;  /* 0x000000012f2fa824 */ /* 0x100fe200078e0a04 */
[C---:B------:R-:W-:Y:S01]  /*1ad0*/  ISETP.GT.U32.AND P2, PT, R4.reuse, R59, PT ;  /* 0x0000003b0400720c */ /* 0x040fe20003f44070 */
[--C-:B------:R-:W-:Y:S01]  /*1ae0*/  @!P5 IMAD.IADD R53, R53, 0x1, -R4.reuse ;  /* 0x000000013535d824 */ /* 0x100fe200078e0a04 */
[C---:B------:R-:W-:Y:S01]  /*1af0*/  ISETP.GT.U32.AND P5, PT, R4.reuse, R65, PT ;  /* 0x000000410400720c */ /* 0x040fe20003fa4070 */
[--C-:B------:R-:W-:Y:S01]  /*1b00*/  @!P1 IMAD.IADD R57, R57, 0x1, -R4.reuse ;  /* 0x0000000139399824 */ /* 0x100fe200078e0a04 */
[C---:B------:R-:W-:Y:S01]  /*1b10*/  ISETP.GT.U32.AND P1, PT, R4.reuse, R67, PT ;  /* 0x000000430400720c */ /* 0x040fe20003f24070 */
[--C-:B------:R-:W-:Y:S01]  /*1b20*/  @!P4 IMAD.IADD R63, R63, 0x1, -R4.reuse ;  /* 0x000000013f3fc824 */ /* 0x100fe200078e0a04 */
[----:B------:R-:W-:Y:S01]  /*1b30*/  ISETP.GT.U32.AND P4, PT, R4, R53, PT ;  /* 0x000000350400720c */ /* 0x000fe20003f84070 */
[--C-:B------:R-:W-:Y:S01]  /*1b40*/  @!P0 IMAD.IADD R55, R55, 0x1, -R4.reuse ;  /* 0x0000000137378824 */ /* 0x100fe200078e0a04 */
[----:B------:R-:W-:Y:S01]  /*1b50*/  ISETP.GE.AND P0, PT, R88, RZ, PT ;  /* 0x000000ff5800720c */ /* 0x000fe20003f06270 */
        /* <DEDUP_REMOVED lines=10> */
[----:B------:R-:W-:Y:S01]  /*1c00*/  @!P4 IMAD.IADD R53, R53, 0x1, -R4 ;  /* 0x000000013535c824 */ /* 0x000fe200078e0a04 */
[----:B------:R-:W-:Y:S01]  /*1c10*/  ISETP.GT.U32.AND P4, PT, R4, R63, PT ;  /* 0x0000003f0400720c */ /* 0x000fe20003f84070 */
[----:B------:R-:W-:Y:S01]  /*1c20*/  IMAD.SHL.U32 R8, R100, 0x2, RZ ;  /* 0x0000000264087824 */ /* 0x000fe200078e00ff */
[----:B------:R-:W-:Y:S01]  /*1c30*/  SHF.R.U32.HI R71, RZ, 0x2, R0 ;  /* 0x00000002ff477819 */ /* 0x000fe20000011600 */
        /* <DEDUP_REMOVED lines=9> */
[----:B------:R-:W-:Y:S01]  /*1cd0*/  ISETP.LE.AND P1, PT, RZ, UR5, PT ;  /* 0x00000005ff007c0c */ /* 0x000fe2000bf23270 */
[----:B------:R-:W-:Y:S01]  /*1ce0*/  @!P4 IMAD.IADD R63, R63, 0x1, -R4 ;  /* 0x000000013f3fc824 */ /* 0x000fe200078e0a04 */
[----:B------:R-:W-:Y:S01]  /*1cf0*/  ISETP.LE.AND P4, PT, RZ, UR13, PT ;  /* 0x0000000dff007c0c */ /* 0x000fe2000bf83270 */
[----:B------:R-:W-:Y:S01]  /*1d00*/  @!P0 IMAD.MOV R2, RZ, RZ, -R2 ;  /* 0x000000ffff028224 */ /* 0x000fe200078e0a02 */
[----:B------:R-:W-:Y:S01]  /*1d10*/  LOP3.LUT R8, R8, 0x3fe, RZ, 0xc0, !PT ;  /* 0x000003fe08087812 */ /* 0x000fe200078ec0ff */
[--C-:B------:R-:W-:Y:S01]  /*1d20*/  @!P6 IMAD.IADD R27, R27, 0x1, -R4.reuse ;  /* 0x000000011b1be824 */ /* 0x100fe200078e0a04 */
[----:B------:R-:W-:Y:S01]  /*1d30*/  ISETP.GT.U32.AND P6, PT, R4, R37, PT ;  /* 0x000000250400720c */ /* 0x000fe20003fc4070 */
[--C-:B------:R-:W-:Y:S01]  /*1d40*/  @!P3 IMAD.IADD R61, R61, 0x1, -R4.reuse ;  /* 0x000000013d3db824 */ /* 0x100fe200078e0a04 */
[----:B------:R-:W-:Y:S01]  /*1d50*/  ISETP.LE.AND P3, PT, RZ, UR12, PT ;  /* 0x0000000cff007c0c */ /* 0x000fe2000bf63270 */
[--C-:B------:R-:W-:Y:S01]  /*1d60*/  @!P2 IMAD.IADD R59, R59, 0x1, -R4.reuse ;  /* 0x000000013b3ba824 */ /* 0x100fe200078e0a04 */
[----:B------:R-:W-:Y:S01]  /*1d70*/  ISETP.LE.AND P2, PT, RZ, UR6, PT ;  /* 0x00000006ff007c0c */ /* 0x000fe2000bf43270 */
[--C-:B------:R-:W-:Y:S01]  /*1d80*/  @!P5 IMAD.IADD R65, R65, 0x1, -R4.reuse ;  /* 0x000000014141d824 */ /* 0x100fe200078e0a04 */
[----:B------:R-:W-:Y:S01]  /*1d90*/  ISETP.LE.AND P5, PT, RZ, UR7, PT ;  /* 0x00000007ff007c0c */ /* 0x000fe2000bfa3270 */
[----:B------:R-:W-:Y:S01]  /*1da0*/  @!P1 IMAD.MOV R5, RZ, RZ, -R5 ;  /* 0x000000ffff059224 */ /* 0x000fe200078e0a05 */
[----:B------:R-:W-:Y:S01]  /*1db0*/  ISETP.LE.AND P1, PT, RZ, UR14, PT ;  /* 0x0000000eff007c0c */ /* 0x000fe2000bf23270 */
[----:B------:R-:W-:Y:S01]  /*1dc0*/  @!P4 IMAD.MOV R13, RZ, RZ, -R13 ;  /* 0x000000ffff0dc224 */ /* 0x000fe200078e0a0d */
[----:B------:R-:W-:Y:S01]  /*1dd0*/  ISETP.LE.AND P4, PT, RZ, UR19, PT ;  /* 0x00000013ff007c0c */ /* 0x000fe2000bf83270 */
[----:B------:R-:W-:Y:S01]  /*1de0*/  ULDC UR6, c[0x0][0x234] ;  /* 0x00008d0000067ab9 */ /* 0x000fe20000000800 */
[----:B------:R-:W-:Y:S01]  /*1df0*/  LEA.HI R3, R6, R3, RZ, 0x5 ;  /* 0x0000000306037211 */ /* 0x000fe200078f28ff */
[--C-:B------:R-:W-:Y:S01]  /*1e00*/  @!P6 IMAD.IADD R37, R37, 0x1, -R4.reuse ;  /* 0x000000012525e824 */ /* 0x100fe200078e0a04 */
[----:B------:R-:W-:Y:S01]  /*1e10*/  ISETP.GT.U32.AND P6, PT, R4, R43, PT ;  /* 0x0000002b0400720c */ /* 0x000fe20003fc4070 */
[----:B------:R-:W-:Y:S01]  /*1e20*/  @!P3 IMAD.MOV R11, RZ, RZ, -R11 ;  /* 0x000000ffff0bb224 */ /* 0x000fe200078e0a0b */
[----:B------:R-:W-:Y:S01]  /*1e30*/  ISETP.LE.AND P3, PT, RZ, UR18, PT ;  /* 0x00000012ff007c0c */ /* 0x000fe2000bf63270 */
        /* <DEDUP_REMOVED lines=8> */
[----:B------:R-:W-:Y:S01]  /*1ec0*/  UMOV UR12, 0x80 ;  /* 0x00000080000c7882 */ /* 0x000fe20000000000 */
[----:B------:R-:W-:Y:S01]  /*1ed0*/  LOP3.LUT R6, R8, R71, RZ, 0x3c, !PT ;  /* 0x0000004708067212 */ /* 0x000fe200078e3cff */
[--C-:B------:R-:W-:Y:S01]  /*1ee0*/  @!P6 IMAD.IADD R43, R43, 0x1, -R4.reuse ;  /* 0x000000012b2be824 */ /* 0x100fe200078e0a04 */
[C---:B------:R-:W-:Y:S01]  /*1ef0*/  ISETP.GT.U32.AND P6, PT, R4.reuse, R47, PT ;  /* 0x0000002f0400720c */ /* 0x040fe20003fc4070 */
        /* <DEDUP_REMOVED lines=10> */
[----:B------:R1:W-:Y:S01]  /*1fa0*/  STL [R1+0x18], R6 ;  /* 0x0000180601007387 */ /* 0x0003e20000100800 */
[----:B------:R-:W-:Y:S01]  /*1fb0*/  ISETP.GT.U32.AND P0, PT, R4, R67, PT ;  /* 0x000000430400720c */ /* 0x000fe20003f04070 */
[--C-:B------:R-:W-:Y:S01]  /*1fc0*/  @!P6 IMAD.IADD R47, R47, 0x1, -R4.reuse ;  /* 0x000000012f2fe824 */ /* 0x100fe200078e0a04 */
[----:B------:R-:W-:Y:S01]  /*1fd0*/  ISETP.NE.AND P6, PT, R44, RZ, PT ;  /* 0x000000ff2c00720c */ /* 0x000fe20003fc5270 */
        /* <DEDUP_REMOVED lines=9> */
[----:B-1----:R-:W1:Y:S01]  /*2070*/  LDC R6, c[0x0][0x240] ;  /* 0x00009000ff067b82 */ /* 0x002e620000000800 */
[----:B------:R-:W-:Y:S01]  /*2080*/  ISETP.LE.AND P4, PT, RZ, UR34, PT ;  /* 0x00000022ff007c0c */ /* 0x000fe2000bf83270 */
[----:B------:R-:W-:Y:S01]  /*2090*/  @!P0 IMAD.IADD R67, R67, 0x1, -R4 ;  /* 0x0000000143438824 */ /* 0x000fe200078e0a04 */
[----:B------:R-:W-:-:S02]  /*20a0*/  ISETP.NE.AND P0, PT, R45, RZ, PT ;  /* 0x000000ff2d00720c */ /* 0x000fc40003f05270 */
[----:B------:R-:W-:Y:S01]  /*20b0*/  CS2R R70, SRZ ;  /* 0x0000000000467805 */ /* 0x000fe2000001ff00 */
        /* <DEDUP_REMOVED lines=9> */
[----:B------:R-:W-:Y:S01]  /*2150*/  @!P4 IMAD.MOV R55, RZ, RZ, -R55 ;  /* 0x000000ffff37c224 */ /* 0x000fe200078e0a37 */
[----:B------:R-:W-:Y:S01]  /*2160*/  LOP3.LUT R4, RZ, R45, RZ, 0x33, !PT ;  /* 0x0000002dff047212 */ /* 0x000fe200078e33ff */
[----:B------:R-:W-:Y:S01]  /*2170*/  ULDC UR17, c[0x0][0x230] ;  /* 0x00008c0000117ab9 */ /* 0x000fe20000000800 */
[----:B------:R-:W-:-:S02]  /*2180*/  ISETP.LE.AND P4, PT, RZ, UR39, PT ;  /* 0x00000027ff007c0c */ /* 0x000fc4000bf83270 */
[----:B------:R-:W-:Y:S01]  /*2190*/  @!P3 IMAD.MOV R53, RZ, RZ, -R53 ;  /* 0x000000ffff35b224 */ /* 0x000fe200078e0a35 */
[----:B------:R-:W-:Y:S01]  /*21a0*/  ISETP.LE.AND P3, PT, RZ, UR38, PT ;  /* 0x00000026ff007c0c */ /* 0x000fe2000bf63270 */
[----:B------:R-:W-:Y:S01]  /*21b0*/  @!P2 IMAD.MOV R49, RZ, RZ, -R49 ;  /* 0x000000ffff31a224 */ /* 0x000fe200078e0a31 */
[----:B------:R-:W-:Y:S01]  /*21c0*/  SEL R5, R4, R5, !P0 ;  /* 0x0000000504057207 */ /* 0x000fe20004000000 */
[----:B------:R-:W-:Y:S01]  /*21d0*/  @!P5 IMAD.MOV R51, RZ, RZ, -R51 ;  /* 0x000000ffff33d224 */ /* 0x000fe200078e0a33 */
[----:B------:R-:W-:Y:S01]  /*21e0*/  @!P6 LOP3.LUT R2, RZ, R44, RZ, 0x33, !PT ;  /* 0x0000002cff02e212 */ /* 0x000fe200078e33ff */
[----:B------:R-:W-:Y:S01]  /*21f0*/  @!P1 IMAD.MOV R57, RZ, RZ, -R57 ;  /* 0x000000ffff399224 */ /* 0x000fe200078e0a39 */
[----:B------:R-:W-:Y:S01]  /*2200*/  ISETP.LE.AND P2, PT, RZ, UR36, PT ;  /* 0x00000024ff007c0c */ /* 0x000fe2000bf43270 */
[-C--:B-1----:R-:W-:Y:S01]  /*2210*/  IMAD R5, R5, R6.reuse, RZ ;  /* 0x0000000605057224 */ /* 0x082fe200078e02ff */
[----:B------:R-:W-:Y:S01]  /*2220*/  ISETP.LE.AND P5, PT, RZ, UR37, PT ;  /* 0x00000025ff007c0c */ /* 0x000fe2000bfa3270 */
[----:B------:R-:W-:Y:S01]  /*2230*/  IMAD R2, R2, UR6, RZ ;  /* 0x0000000602027c24 */ /* 0x000fe2000f8e02ff */
[----:B------:R-:W-:Y:S01]  /*2240*/  ISETP.LE.AND P1, PT, RZ, UR4, PT ;  /* 0x00000004ff007c0c */ /* 0x000fe2000bf23270 */
[----:B------:R-:W-:Y:S01]  /*2250*/  @!P4 IMAD.MOV R65, RZ, RZ, -R65 ;  /* 0x000000ffff41c224 */ /* 0x000fe200078e0a41 */
[C---:B------:R-:W-:Y:S01]  /*2260*/  SEL R7, R4.reuse, R7, !P0 ;  /* 0x0000000704077207 */ /* 0x040fe20004000000 */
[----:B------:R-:W-:Y:S01]  /*2270*/  @!P3 IMAD.MOV R63, RZ, RZ, -R63 ;  /* 0x000000ffff3fb224 */ /* 0x000fe200078e0a3f */
[----:B------:R-:W-:Y:S01]  /*2280*/  ISETP.LE.AND P6, PT, RZ, UR40, PT ;  /* 0x00000028ff007c0c */ /* 0x000fe2000bfc3270 */
[----:B------:R-:W-:Y:S01]  /*2290*/  ULDC.64 UR4, c[0x0][0x210] ;  /* 0x0000840000047ab9 */ /* 0x000fe20000000a00 */
[C---:B------:R-:W-:Y:S01]  /*22a0*/  SEL R9, R4.reuse, R9, !P0 ;  /* 0x0000000904097207 */ /* 0x040fe20004000000 */
[----:B------:R-:W-:Y:S01]  /*22b0*/  IMAD R7, R7, R6, RZ ;  /* 0x0000000607077224 */ /* 0x000fe200078e02ff */
[C---:B------:R-:W-:Y:S01]  /*22c0*/  SEL R11, R4.reuse, R11, !P0 ;  /* 0x0000000b040b7207 */ /* 0x040fe20004000000 */
[----:B------:R-:W-:Y:S01]  /*22d0*/  @!P2 IMAD.MOV R59, RZ, RZ, -R59 ;  /* 0x000000ffff3ba224 */ /* 0x000fe200078e0a3b */
[----:B0-----:R-:W-:Y:S01]  /*22e0*/  LEA R16, P4, R5, R96, 0x1 ;  /* 0x0000006005107211 */ /* 0x001fe200078808ff */
[-C--:B------:R-:W-:Y:S01]  /*22f0*/  IMAD R9, R9, R6.reuse, RZ ;  /* 0x0000000609097224 */ /* 0x080fe200078e02ff */
[C---:B------:R-:W-:Y:S01]  /*2300*/  SEL R13, R4.reuse, R13, !P0 ;  /* 0x0000000d040d7207 */ /* 0x040fe20004000000 */
[----:B------:R-:W-:Y:S01]  /*2310*/  IMAD R11, R11, R6, RZ ;  /* 0x000000060b0b7224 */ /* 0x000fe200078e02ff */
[----:B------:R-:W-:Y:S01]  /*2320*/  LEA R12, P3, R7, R96, 0x1 ;  /* 0x00000060070c7211 */ /* 0x000fe200078608ff */
[----:B------:R-:W-:Y:S01]  /*2330*/  @!P5 IMAD.MOV R61, RZ, RZ, -R61 ;  /* 0x000000ffff3dd224 */ /* 0x000fe200078e0a3d */
[C---:B------:R-:W-:Y:S01]  /*2340*/  SEL R15, R4.reuse, R15, !P0 ;  /* 0x0000000f040f7207 */ /* 0x040fe20004000000 */
[----:B------:R-:W-:Y:S01]  /*2350*/  @!P1 IMAD.MOV R67, RZ, RZ, -R67 ;  /* 0x000000ffff439224 */ /* 0x000fe200078e0a43 */
[----:B------:R-:W-:Y:S01]  /*2360*/  SEL R17, R4, R17, !P0 ;  /* 0x0000001104117207 */ /* 0x000fe20004000000 */
[----:B------:R-:W-:Y:S01]  /*2370*/  @!P6 IMAD.MOV R69, RZ, RZ, -R69 ;  /* 0x000000ffff45e224 */ /* 0x000fe200078e0a45 */
[----:B------:R0:W-:Y:S01]  /*2380*/  STL [R1+0x88], R16 ;  /* 0x0000881001007387 */ /* 0x0001e20000100800 */
[-C--:B------:R-:W-:Y:S01]  /*2390*/  IMAD R13, R13, R6.reuse, RZ ;  /* 0x000000060d0d7224 */ /* 0x080fe200078e02ff */
[----:B------:R-:W-:Y:S01]  /*23a0*/  LOP3.LUT R0, R8, 0x30, R73, 0x78, !PT ;  /* 0x0000003008007812 */ /* 0x000fe200078e7849 */
[-C--:B------:R-:W-:Y:S01]  /*23b0*/  IMAD R15, R15, R6.reuse, RZ ;  /* 0x000000060f0f7224 */ /* 0x080fe200078e02ff */
[----:B------:R1:W-:Y:S01]  /*23c0*/  STL [R1+0x80], R12 ;  /* 0x0000800c01007387 */ /* 0x0003e20000100800 */
[C---:B------:R-:W-:Y:S01]  /*23d0*/  SEL R19, R4.reuse, R19, !P0 ;  /* 0x0000001304137207 */ /* 0x040fe20004000000 */
[----:B------:R-:W-:Y:S01]  /*23e0*/  IMAD R8, R17, R6, RZ ;  /* 0x0000000611087224 */ /* 0x000fe200078e02ff */
[----:B------:R-:W-:-:S02]  /*23f0*/  SEL R21, R4, R21, !P0 ;  /* 0x0000001504157207 */ /* 0x000fc40004000000 */
[----:B------:R-:W-:Y:S02]  /*2400*/  CS2R R44, SRZ ;  /* 0x00000000002c7805 */ /* 0x000fe4000001ff00 */
[C---:B------:R-:W-:Y:S01]  /*2410*/  SEL R23, R4.reuse, R23, !P0 ;  /* 0x0000001704177207 */ /* 0x040fe20004000000 */
[----:B------:R-:W-:Y:S01]  /*2420*/  IMAD R19, R19, R6, RZ ;  /* 0x0000000613137224 */ /* 0x000fe200078e02ff */
[----:B0-----:R-:W-:Y:S01]  /*2430*/  LEA R16, P2, R9, R96, 0x1 ;  /* 0x0000006009107211 */ /* 0x001fe200078408ff */
[-C--:B------:R-:W-:Y:S01]  /*2440*/  IMAD R21, R21, R6.reuse, RZ ;  /* 0x0000000615157224 */ /* 0x080fe200078e02ff */
[C---:B------:R-:W-:Y:S01]  /*2450*/  SEL R25, R4.reuse, R25, !P0 ;  /* 0x0000001904197207 */ /* 0x040fe20004000000 */
[----:B------:R-:W-:Y:S01]  /*2460*/  IMAD R123, R23, R6, RZ ;  /* 0x00000006177b7224 */ /* 0x000fe200078e02ff */
[----:B-1----:R-:W-:Y:S01]  /*2470*/  LEA R12, P1, R11, R96, 0x1 ;  /* 0x000000600b0c7211 */ /* 0x002fe200078208ff */
[----:B------:R0:W-:Y:S01]  /*2480*/  STL [R1+0x78], R16 ;  /* 0x0000781001007387 */ /* 0x0001e20000100800 */
[C---:B------:R-:W-:Y:S01]  /*2490*/  SEL R27, R4.reuse, R27, !P0 ;  /* 0x0000001b041b7207 */ /* 0x040fe20004000000 */
[-C--:B------:R-:W-:Y:S01]  /*24a0*/  IMAD R25, R25, R6.reuse, RZ ;  /* 0x0000000619197224 */ /* 0x080fe200078e02ff */
[C---:B------:R-:W-:Y:S01]  /*24b0*/  SEL R29, R4.reuse, R29, !P0 ;  /* 0x0000001d041d7207 */ /* 0x040fe20004000000 */
[----:B------:R1:W-:Y:S01]  /*24c0*/  STL [R1+0x64], R12 ;  /* 0x0000640c01007387 */ /* 0x0003e20000100800 */
[C---:B------:R-:W-:Y:S01]  /*24d0*/  SEL R31, R4.reuse, R31, !P0 ;  /* 0x0000001f041f7207 */ /* 0x040fe20004000000 */
[-C--:B------:R-:W-:Y:S01]  /*24e0*/  IMAD R27, R27, R6.reuse, RZ ;  /* 0x000000061b1b7224 */ /* 0x080fe200078e02ff */
        /* <DEDUP_REMOVED lines=34> */
[----:B------:R-:W-:Y:S01]  /*2710*/  SEL R4, R4, R69, !P0 ;  /* 0x0000004504047207 */ /* 0x000fe20004000000 */
[----:B------:R-:W-:Y:S01]  /*2720*/  IMAD R65, R65, R6, RZ ;  /* 0x0000000641417224 */ /* 0x000fe200078e02ff */
[----:B------:R-:W-:Y:S01]  /*2730*/  LEA R17, P0, R13, R96, 0x1 ;  /* 0x000000600d117211 */ /* 0x000fe200078008ff */
[----:B------:R-:W-:Y:S01]  /*2740*/  IMAD R67, R67, R6, RZ ;  /* 0x0000000643437224 */ /* 0x000fe200078e02ff */
[----:B0-----:R-:W-:Y:S01]  /*2750*/  LEA R16, P6, R15, R96, 0x1 ;  /* 0x000000600f107211 */ /* 0x001fe200078c08ff */
[----:B------:R-:W-:Y:S01]  /*2760*/  IMAD R6, R4, R6, RZ ;  /* 0x0000000604067224 */ /* 0x000fe200078e02ff */
[----:B-1----:R-:W-:Y:S01]  /*2770*/  LEA R12, P5, R8, R96, 0x1 ;  /* 0x00000060080c7211 */ /* 0x002fe200078a08ff */
[----:B------:R-:W-:Y:S01]  /*2780*/  STL [R1+0x24], R17 ;  /* 0x0000241101007387 */ /* 0x000fe20000100800 */
[----:B------:R-:W-:Y:S01]  /*2790*/  LEA.HI.X.SX32 R5, R5, R97, 0x1, P4 ;  /* 0x0000006105057211 */ /* 0x000fe200020f0eff */
[----:B------:R-:W0:Y:S01]  /*27a0*/  LDC R4, c[0x0][0x238] ;  /* 0x00008e00ff047b82 */ /* 0x000e220000000800 */
[----:B------:R-:W-:Y:S01]  /*27b0*/  SHF.R.S32.HI R3, RZ, 0x5, R3 ;  /* 0x00000005ff037819 */ /* 0x000fe20000011403 */
[----:B------:R1:W-:Y:S01]  /*27c0*/  STL [R1+0x1c], R16 ;  /* 0x00001c1001007387 */ /* 0x0003e20000100800 */
[----:B------:R-:W-:-:S02]  /*27d0*/  CS2R R68, SRZ ;  /* 0x0000000000447805 */ /* 0x000fc4000001ff00 */
[----:B------:R-:W-:Y:S01]  /*27e0*/  CS2R R72, SRZ ;  /* 0x0000000000487805 */ /* 0x000fe2000001ff00 */
[----:B------:R2:W-:Y:S04]  /*27f0*/  STL [R1+0x10], R12 ;  /* 0x0000100c01007387 */ /* 0x0005e80000100800 */
[----:B------:R3:W-:Y:S01]  /*2800*/  STL [R1+0x84], R5 ;  /* 0x0000840501007387 */ /* 0x0007e20000100800 */
[----:B-1----:R-:W-:Y:S02]  /*2810*/  LEA R16, P4, R19, R96, 0x1 ;  /* 0x0000006013107211 */ /* 0x002fe400078808ff */
[----:B--2---:R-:W-:-:S03]  /*2820*/  LEA.HI.X.SX32 R12, R7, R97, 0x1, P3 ;  /* 0x00000061070c7211 */ /* 0x004fc600018f0eff */
[----:B------:R-:W-:Y:S01]  /*2830*/  STL [R1+0x8], R16 ;  /* 0x0000081001007387 */ /* 0x000fe20000100800 */
[-C--:B------:R-:W-:Y:S02]  /*2840*/  LEA.HI.X.SX32 R7, R9, R97.reuse, 0x1, P2 ;  /* 0x0000006109077211 */ /* 0x080fe400010f0eff */
[-C--:B---3--:R-:W-:Y:S01]  /*2850*/  LEA R5, P3, R21, R96.reuse, 0x1 ;  /* 0x0000006015057211 */ /* 0x088fe200078608ff */
[----:B------:R-:W-:Y:S01]  /*2860*/  STL [R1+0x7c], R12 ;  /* 0x00007c0c01007387 */ /* 0x000fe20000100800 */
[----:B------:R-:W-:Y:S02]  /*2870*/  LEA R124, P2, R123, R96, 0x1 ;  /* 0x000000607b7c7211 */ /* 0x000fe400078408ff */
[-C--:B------:R-:W-:Y:S01]  /*2880*/  LEA.HI.X.SX32 R125, R21, R97.reuse, 0x1, P3 ;  /* 0x00000061157d7211 */ /* 0x080fe200018f0eff */
[----:B------:R1:W-:Y:S01]  /*2890*/  STL [R1], R5 ;  /* 0x0000000501007387 */ /* 0x0003e20000100800 */
[-C--:B------:R-:W-:Y:S01]  /*28a0*/  LEA.HI.X.SX32 R123, R123, R97.reuse, 0x1, P2 ;  /* 0x000000617b7b7211 */ /* 0x080fe200010f0eff */
[----:B0-----:R-:W-:Y:S01]  /*28b0*/  IMAD R10, R10, R4, RZ ;  /* 0x000000040a0a7224 */ /* 0x001fe200078e02ff */
[C---:B------:R-:W-:Y:S01]  /*28c0*/  LEA R99, P2, R37.reuse, R96, 0x1 ;  /* 0x0000006025637211 */ /* 0x040fe200078408ff */
[----:B------:R0:W-:Y:S03]  /*28d0*/  STL [R1+0x68], R7 ;  /* 0x0000680701007387 */ /* 0x0001e60000100800 */
[----:B------:R-:W-:-:S02]  /*28e0*/  LEA.HI.X.SX32 R98, R37, R97, 0x1, P2 ;  /* 0x0000006125627211 */ /* 0x000fc400010f0eff */
[----:B------:R-:W-:Y:S02]  /*28f0*/  CS2R R36, SRZ ;  /* 0x0000000000247805 */ /* 0x000fe4000001ff00 */
[-C--:B------:R-:W-:Y:S02]  /*2900*/  LEA R106, P2, R53, R96.reuse, 0x1 ;  /* 0x00000060356a7211 */ /* 0x080fe400078408ff */
[-C--:B-1----:R-:W-:Y:S02]  /*2910*/  LEA.HI.X.SX32 R5, R11, R97.reuse, 0x1, P1 ;  /* 0x000000610b057211 */ /* 0x082fe400008f0eff */
[-C--:B------:R-:W-:Y:S02]  /*2920*/  LEA R17, P1, R25, R96.reuse, 0x1 ;  /* 0x0000006019117211 */ /* 0x080fe400078208ff */
[----:B0-----:R-:W-:Y:S01]  /*2930*/  LEA.HI.X.SX32 R7, R13, R97, 0x1, P0 ;  /* 0x000000610d077211 */ /* 0x001fe200000f0eff */
[----:B------:R0:W-:Y:S01]  /*2940*/  STL [R1+0x28], R5 ;  /* 0x0000280501007387 */ /* 0x0001e20000100800 */
[----:B------:R-:W-:-:S02]  /*2950*/  LEA R122, P0, R27, R96, 0x1 ;  /* 0x000000601b7a7211 */ /* 0x000fc400078008ff */
[-C--:B------:R-:W-:Y:S01]  /*2960*/  LEA.HI.X.SX32 R20, R25, R97.reuse, 0x1, P1 ;  /* 0x0000006119147211 */ /* 0x080fe200008f0eff */
[----:B------:R1:W-:Y:S01]  /*2970*/  STL [R1+0x20], R7 ;  /* 0x0000200701007387 */ /* 0x0003e20000100800 */
[-C--:B------:R-:W-:Y:S02]  /*2980*/  LEA R105, P1, R39, R96.reuse, 0x1 ;  /* 0x0000006027697211 */ /* 0x080fe400078208ff */
[----:B------:R-:W-:Y:S02]  /*2990*/  CS2R R24, SRZ ;  /* 0x0000000000187805 */ /* 0x000fe4000001ff00 */
[----:B------:R-:W-:Y:S02]  /*29a0*/  LEA.HI.X.SX32 R16, R27, R97, 0x1, P0 ;  /* 0x000000611b107211 */ /* 0x000fe400000f0eff */
[----:B------:R-:W-:Y:S02]  /*29b0*/  CS2R R26, SRZ ;  /* 0x00000000001a7805 */ /* 0x000fe4000001ff00 */
[----:B------:R-:W-:-:S02]  /*29c0*/  LEA R109, P0, R41, R96, 0x1 ;  /* 0x00000060296d7211 */ /* 0x000fc400078008ff */
[-C--:B0-----:R-:W-:Y:S02]  /*29d0*/  LEA.HI.X.SX32 R5, R15, R97.reuse, 0x1, P6 ;  /* 0x000000610f057211 */ /* 0x081fe400030f0eff */
[-C--:B------:R-:W-:Y:S02]  /*29e0*/  LEA R23, P6, R29, R96.reuse, 0x1 ;  /* 0x000000601d177211 */ /* 0x080fe400078c08ff */
[-C--:B-1----:R-:W-:Y:S01]  /*29f0*/  LEA.HI.X.SX32 R7, R8, R97.reuse, 0x1, P5 ;  /* 0x0000006108077211 */ /* 0x082fe200028f0eff */
[----:B------:R0:W-:Y:S01]  /*2a00*/  STL [R1+0x14], R5 ;  /* 0x0000140501007387 */ /* 0x0001e20000100800 */
[----:B------:R-:W-:Y:S02]  /*2a10*/  LEA R91, P5, R31, R96, 0x1 ;  /* 0x000000601f5b7211 */ /* 0x000fe400078a08ff */
[-C--:B------:R-:W-:Y:S01]  /*2a20*/  LEA.HI.X.SX32 R22, R29, R97.reuse, 0x1, P6 ;  /* 0x000000611d167211 */ /* 0x080fe200030f0eff */
[----:B------:R1:W-:Y:S01]  /*2a30*/  STL [R1+0xc], R7 ;  /* 0x00000c0701007387 */ /* 0x0003e20000100800 */
[----:B------:R-:W-:-:S02]  /*2a40*/  LEA.HI.X.SX32 R90, R31, R97, 0x1, P5 ;  /* 0x000000611f5a7211 */ /* 0x000fc400028f0eff */
[----:B------:R-:W-:Y:S02]  /*2a50*/  CS2R R28, SRZ ;  /* 0x00000000001c7805 */ /* 0x000fe4000001ff00 */
[-C--:B------:R-:W-:Y:S02]  /*2a60*/  LEA R93, P6, R43, R96.reuse, 0x1 ;  /* 0x000000602b5d7211 */ /* 0x080fe400078c08ff */
[----:B------:R-:W-:Y:S02]  /*2a70*/  CS2R R30, SRZ ;  /* 0x00000000001e7805 */ /* 0x000fe4000001ff00 */
[-C--:B------:R-:W-:Y:S02]  /*2a80*/  LEA R113, P5, R47, R96.reuse, 0x1 ;  /* 0x000000602f717211 */ /* 0x080fe400078a08ff */
[-C--:B0-----:R-:W-:Y:S02]  /*2a90*/  LEA.HI.X.SX32 R5, R19, R97.reuse, 0x1, P4 ;  /* 0x0000006113057211 */ /* 0x081fe400020f0eff */
[----:B------:R-:W-:Y:S01]  /*2aa0*/  LEA R95, P4, R33, R96, 0x1 ;  /* 0x00000060215f7211 */ /* 0x000fe200078808ff */
[----:B-1----:R-:W-:Y:S01]  /*2ab0*/  IMAD R7, R14, R4, RZ ;  /* 0x000000040e077224 */ /* 0x002fe200078e02ff */
[----:B------:R-:W-:Y:S01]  /*2ac0*/  LEA R19, P3, R35, R96, 0x1 ;  /* 0x0000006023137211 */ /* 0x000fe200078608ff */
[----:B------:R0:W-:Y:S01]  /*2ad0*/  STL [R1+0x4], R5 ;  /* 0x0000040501007387 */ /* 0x0001e20000100800 */
[----:B------:R-:W-:-:S02]  /*2ae0*/  LEA.HI.X.SX32 R94, R33, R97, 0x1, P4 ;  /* 0x00000061215e7211 */ /* 0x000fc400020f0eff */
[----:B------:R-:W-:Y:S02]  /*2af0*/  CS2R R32, SRZ ;  /* 0x0000000000207805 */ /* 0x000fe4000001ff00 */
[-C--:B------:R-:W-:Y:S02]  /*2b00*/  LEA.HI.X.SX32 R18, R35, R97.reuse, 0x1, P3 ;  /* 0x0000006123127211 */ /* 0x080fe400018f0eff */
[----:B------:R-:W-:Y:S02]  /*2b10*/  CS2R R34, SRZ ;  /* 0x0000000000227805 */ /* 0x000fe4000001ff00 */
[-C--:B------:R-:W-:Y:S02]  /*2b20*/  LEA R121, P4, R49, R96.reuse, 0x1 ;  /* 0x0000006031797211 */ /* 0x080fe400078808ff */
[----:B------:R-:W-:Y:S02]  /*2b30*/  LEA R89, P3, R51, R96, 0x1 ;  /* 0x0000006033597211 */ /* 0x000fe400078608ff */
[----:B------:R-:W-:-:S02]  /*2b40*/  LEA.HI.X.SX32 R104, R39, R97, 0x1, P1 ;  /* 0x0000006127687211 */ /* 0x000fc400008f0eff */
[----:B------:R-:W-:Y:S02]  /*2b50*/  CS2R R38, SRZ ;  /* 0x0000000000267805 */ /* 0x000fe4000001ff00 */
[----:B------:R-:W-:Y:S02]  /*2b60*/  LEA R118, P1, R55, R96, 0x1 ;  /* 0x0000006037767211 */ /* 0x000fe400078208ff */
[-C--:B------:R-:W-:Y:S02]  /*2b70*/  LEA.HI.X.SX32 R108, R41, R97.reuse, 0x1, P0 ;  /* 0x00000061296c7211 */ /* 0x080fe400000f0eff */
[----:B------:R-:W-:Y:S02]  /*2b80*/  CS2R R40, SRZ ;  /* 0x0000000000287805 */ /* 0x000fe4000001ff00 */
[----:B------:R-:W-:Y:S02]  /*2b90*/  LEA.HI.X.SX32 R92, R43, R97, 0x1, P6 ;  /* 0x000000612b5c7211 */ /* 0x000fe400030f0eff */
[----:B------:R-:W-:-:S02]  /*2ba0*/  CS2R R42, SRZ ;  /* 0x00000000002a7805 */ /* 0x000fc4000001ff00 */
[-C--:B------:R-:W-:Y:S02]  /*2bb0*/  LEA.HI.X.SX32 R112, R47, R97.reuse, 0x1, P5 ;  /* 0x000000612f707211 */ /* 0x080fe400028f0eff */
[----:B------:R-:W-:Y:S02]  /*2bc0*/  CS2R R46, SRZ ;  /* 0x00000000002e7805 */ /* 0x000fe4000001ff00 */
[-C--:B------:R-:W-:Y:S02]  /*2bd0*/  LEA.HI.X.SX32 R120, R49, R97.reuse, 0x1, P4 ;  /* 0x0000006131787211 */ /* 0x080fe400020f0eff */
[----:B------:R-:W-:Y:S02]  /*2be0*/  CS2R R48, SRZ ;  /* 0x0000000000307805 */ /* 0x000fe4000001ff00 */
[----:B------:R-:W-:Y:S02]  /*2bf0*/  LEA.HI.X.SX32 R88, R51, R97, 0x1, P3 ;  /* 0x0000006133587211 */ /* 0x000fe400018f0eff */
[----:B------:R-:W-:-:S02]  /*2c00*/  CS2R R50, SRZ ;  /* 0x0000000000327805 */ /* 0x000fc4000001ff00 */
[----:B------:R-:W-:Y:S02]  /*2c10*/  LEA.HI.X.SX32 R107, R53, R97, 0x1, P2 ;  /* 0x00000061356b7211 */ /* 0x000fe400010f0eff */
[----:B------:R-:W-:Y:S02]  /*2c20*/  CS2R R52, SRZ ;  /* 0x0000000000347805 */ /* 0x000fe4000001ff00 */
[-C--:B------:R-:W-:Y:S02]  /*2c30*/  LEA R114, P0, R57, R96.reuse, 0x1 ;  /* 0x0000006039727211 */ /* 0x080fe400078008ff */
[-C--:B------:R-:W-:Y:S02]  /*2c40*/  LEA R103, P6, R59, R96.reuse, 0x1 ;  /* 0x000000603b677211 */ /* 0x080fe400078c08ff */
[-C--:B------:R-:W-:Y:S02]  /*2c50*/  LEA R12, P5, R61, R96.reuse, 0x1 ;  /* 0x000000603d0c7211 */ /* 0x080fe400078a08ff */
[----:B------:R-:W-:-:S02]  /*2c60*/  LEA R110, P4, R63, R96, 0x1 ;  /* 0x000000603f6e7211 */ /* 0x000fc400078808ff */
[-C--:B------:R-:W-:Y:S02]  /*2c70*/  LEA R116, P3, R65, R96.reuse, 0x1 ;  /* 0x0000006041747211 */ /* 0x080fe400078608ff */
[-C--:B------:R-:W-:Y:S02]  /*2c80*/  LEA R8, P2, R67, R96.reuse, 0x1 ;  /* 0x0000006043087211 */ /* 0x080fe400078408ff */
[----:B------:R-:W-:Y:S02]  /*2c90*/  LEA.HI.X.SX32 R119, R55, R97, 0x1, P1 ;  /* 0x0000006137777211 */ /* 0x000fe400008f0eff */
[----:B------:R-:W-:Y:S02]  /*2ca0*/  CS2R R54, SRZ ;  /* 0x0000000000367805 */ /* 0x000fe4000001ff00 */
[----:B------:R-:W-:Y:S02]  /*2cb0*/  LEA R96, P1, R6, R96, 0x1 ;  /* 0x0000006006607211 */ /* 0x000fe400078208ff */
[----:B0-----:R-:W-:-:S02]  /*2cc0*/  LOP3.LUT R5, R101, 0x18, RZ, 0xfc, !PT ;  /* 0x0000001865057812 */ /* 0x001fc400078efcff */
[-C--:B------:R-:W-:Y:S02]  /*2cd0*/  LEA.HI.X.SX32 R115, R57, R97.reuse, 0x1, P0 ;  /* 0x0000006139737211 */ /* 0x080fe400000f0eff */
[----:B------:R-:W-:Y:S02]  /*2ce0*/  CS2R R56, SRZ ;  /* 0x0000000000387805 */ /* 0x000fe4000001ff00 */
        /* <DEDUP_REMOVED lines=10> */
[----:B------:R-:W-:Y:S01]  /*2d90*/  LEA.HI.X.SX32 R97, R6, R97, 0x1, P1 ;  /* 0x0000006106617211 */ /* 0x000fe200008f0eff */
[-C--:B------:R-:W-:Y:S01]  /*2da0*/  IMAD R6, R5, R4.reuse, RZ ;  /* 0x0000000405067224 */ /* 0x080fe200078e02ff */
[----:B------:R-:W-:Y:S01]  /*2db0*/  LEA R14, P2, R10, UR4, 0x1 ;  /* 0x000000040a0e7c11 */ /* 0x000fe2000f8408ff */
[----:B------:R-:W-:Y:S01]  /*2dc0*/  IMAD R5, R101, R4, RZ ;  /* 0x0000000465057224 */ /* 0x000fe200078e02ff */
[C---:B------:R-:W-:Y:S02]  /*2dd0*/  LEA R4, P1, R7.reuse, UR4, 0x1 ;  /* 0x0000000407047c11 */ /* 0x040fe4000f8208ff */
[----:B------:R-:W-:Y:S02]  /*2de0*/  LEA R11, P0, R6, UR4, 0x1 ;  /* 0x00000004060b7c11 */ /* 0x000fe4000f8008ff */
[----:B------:R-:W-:-:S03]  /*2df0*/  LEA.HI.X.SX32 R7, R7, UR5, 0x1, P1 ;  /* 0x0000000507077c11 */ /* 0x000fc600088f0eff */
[----:B------:R0:W-:Y:S04]  /*2e00*/  STL [R1+0x90], R11 ;  /* 0x0000900b01007387 */ /* 0x0001e80000100800 */
[----:B------:R1:W-:Y:S04]  /*2e10*/  STL [R1+0x98], R4 ;  /* 0x0000980401007387 */ /* 0x0003e80000100800 */
[----:B------:R-:W-:Y:S01]  /*2e20*/  STL [R1+0xa0], R14 ;  /* 0x0000a00e01007387 */ /* 0x000fe20000100800 */
[----:B0-----:R-:W-:Y:S01]  /*2e30*/  LEA R11, P3, R5, UR4, 0x1 ;  /* 0x00000004050b7c11 */ /* 0x001fe2000f8608ff */
[----:B------:R-:W-:Y:S01]  /*2e40*/  UIADD3 UR4, UR8, 0x8000, URZ ;  /* 0x0000800008047890 */ /* 0x000fe2000fffe03f */
[----:B-1----:R-:W-:-:S03]  /*2e50*/  LEA.HI.X.SX32 R4, R6, UR5, 0x1, P0 ;  /* 0x0000000506047c11 */ /* 0x002fc600080f0eff */
[----:B------:R-:W-:Y:S01]  /*2e60*/  STL [R1+0xa8], R11 ;  /* 0x0000a80b01007387 */ /* 0x000fe20000100800 */
[----:B------:R-:W-:Y:S01]  /*2e70*/  LEA.HI.X.SX32 R6, R10, UR5, 0x1, P2 ;  /* 0x000000050a067c11 */ /* 0x000fe200090f0eff */
[----:B------:R-:W-:Y:S02]  /*2e80*/  USHF.R.U32.HI UR4, URZ, 0x4, UR4 ;  /* 0x000000043f047899 */ /* 0x000fe40008011604 */
[----:B------:R0:W-:Y:S02]  /*2e90*/  STL [R1+0x8c], R4 ;  /* 0x00008c0401007387 */ /* 0x0001e40000100800 */
[----:B------:R-:W-:Y:S02]  /*2ea0*/  USGXT.U32 UR4, UR4, 0xe ;  /* 0x0000000e0404789a */ /* 0x000fe40008000000 */
[----:B------:R-:W-:Y:S04]  /*2eb0*/  STL [R1+0x94], R7 ;  /* 0x0000940701007387 */ /* 0x000fe80000100800 */
[----:B------:R1:W-:Y:S01]  /*2ec0*/  STL [R1+0x9c], R6 ;  /* 0x00009c0601007387 */ /* 0x0003e20000100800 */
[----:B0-----:R-:W-:Y:S01]  /*2ed0*/  LEA.HI.X.SX32 R4, R5, UR5, 0x1, P3 ;  /* 0x0000000505047c11 */ /* 0x001fe200098f0eff */
[----:B------:R-:W-:Y:S01]  /*2ee0*/  UMOV UR5, URZ ;  /* 0x0000003f00057c82 */ /* 0x000fe20008000000 */
[----:B------:R-:W0:Y:S01]  /*2ef0*/  LDC R5, c[0x0][0x23c] ;  /* 0x00008f00ff057b82 */ /* 0x000e220000000800 */
[----:B------:R-:W-:-:S02]  /*2f00*/  UIADD3.64 UR12, UR4, UR12, URZ ;  /* 0x0000000c040c7297 */ /* 0x000fc4000fffe03f */
[----:B------:R0:W-:Y:S01]  /*2f10*/  STL [R1+0xa4], R4 ;  /* 0x0000a40401007387 */ /* 0x0001e20000100800 */
[----:B-1----:R-:W-:-:S03]  /*2f20*/  LOP3.LUT R6, R100, 0x1f, RZ, 0xc0, !PT ;  /* 0x0000001f64067812 */ /* 0x002fc600078ec0ff */
[----:B------:R1:W-:Y:S01]  /*2f30*/  STL [R1+0x74], R3 ;  /* 0x0000740301007387 */ /* 0x0003e20000100800 */
[----:B------:R-:W-:-:S04]  /*2f40*/  IMAD.WIDE R100, R2, 0x2, RZ ;  /* 0x0000000202647825 */ /* 0x000fc800078e02ff */
[----:B01----:R-:W-:-:S07]  /*2f50*/  IMAD R4, R6, R5, RZ ;  /* 0x0000000506047224 */ /* 0x003fce00078e02ff */
.L_x_1:
[----:B------:R-:W2:Y:S04]  /*2f60*/  LDL R2, [R1+0xa8] ;  /* 0x0000a80001027983 */ /* 0x000ea80000100800 */
[----:B------:R-:W3:Y:S01]  /*2f70*/  LDL R11, [R1+0xa4] ;  /* 0x0000a400010b7983 */ /* 0x000ee20000100800 */
[----:B------:R-:W0:Y:S03]  /*2f80*/  S2R R3, SR_TID.X ;  /* 0x0000000000037919 */ /* 0x000e260000002100 */
[----:B------:R-:W4:Y:S04]  /*2f90*/  LDL R4, [R1+0xa0] ;  /* 0x0000a00001047983 */ /* 0x000f280000100800 */
[----:B------:R-:W5:Y:S04]  /*2fa0*/  LDL R6, [R1+0x98] ;  /* 0x0000980001067983 */ /* 0x000f680000100800 */
[----:B------:R-:W5:Y:S04]  /*2fb0*/  LDL R10, [R1+0x9c] ;  /* 0x00009c00010a7983 */ /* 0x000f680000100800 */
[----:B------:R1:W-:Y:S01]  /*2fc0*/  STL [R1+0x174], R16 ;  /* 0x0001741001007387 */ /* 0x0003e20000100800 */
[----:B0-----:R-:W-:-:S04]  /*2fd0*/  SHF.R.U32.HI R7, RZ, 0x6, R3 ;  /* 0x00000006ff077819 */ /* 0x001fc80000011603 */
[----:B------:R-:W-:-:S04]  /*2fe0*/  SGXT.U32 R7, R7, 0x3 ;  /* 0x000000030707781a */ /* 0x000fc80000000000 */
[C---:B------:R-:W-:Y:S02]  /*2ff0*/  ISETP.GE.AND P0, PT, R7.reuse, UR17, PT ;  /* 0x0000001107007c0c */ /* 0x040fe4000bf06270 */
[----:B------:R-:W-:Y:S02]  /*3000*/  LOP3.LUT R3, R7, 0x10, RZ, 0xfc, !PT ;  /* 0x0000001007037812 */ /* 0x000fe400078efcff */
[----:B-1----:R-:W-:Y:S02]  /*3010*/  PRMT R16, RZ, 0x7610, R16 ;  /* 0x00007610ff107816 */ /* 0x002fe40000000010 */
[----:B------:R-:W-:Y:S01]  /*3020*/  ISETP.GE.AND P5, PT, R3, UR17, PT ;  /* 0x0000001103007c0c */ /* 0x000fe2000bfa6270 */
[----:B------:R0:W-:Y:S01]  /*3030*/  STL [R1+0x170], R124 ;  /* 0x0001707c01007387 */ /* 0x0001e20000100800 */
[----:B------:R-:W-:-:S03]  /*3040*/  LOP3.LUT R5, R7, 0x8, RZ, 0xfc, !PT ;  /* 0x0000000807057812 */ /* 0x000fc600078efcff */
[----:B------:R-:W-:Y:S04]  /*3050*/  STL [R1+0x16c], R123 ;  /* 0x00016c7b01007387 */ /* 0x000fe80000100800 */
[----:B------:R-:W-:Y:S04]  /*3060*/  STL [R1+0x168], R125 ;  /* 0x0001687d01007387 */ /* 0x000fe80000100800 */
[----:B------:R-:W-:Y:S04]  /*3070*/  STL [R1+0x148], R0 ;  /* 0x0001480001007387 */ /* 0x000fe80000100800 */
[----:B------:R-:W5:Y:S01]  /*3080*/  LDL R7, [R1+0x94] ;  /* 0x0000940001077983 */ /* 0x000f620000100800 */
[----:B--2---:R-:W-:-:S05]  /*3090*/  IADD3 R2, P3, R100, R2, RZ ;  /* 0x0000000264027210 */ /* 0x004fca0007f7e0ff */
[----:B---3--:R-:W-:Y:S01]  /*30a0*/  IMAD.X R3, R101, 0x1, R11, P3 ;  /* 0x0000000165037824 */ /* 0x008fe200018e060b */
[----:B------:R-:W-:Y:S01]  /*30b0*/  ISETP.GE.AND P4, PT, R5, UR17, PT ;  /* 0x0000001105007c0c */ /* 0x000fe2000bf86270 */
[----:B------:R-:W2:Y:S04]  /*30c0*/  LDL R11, [R1+0x8c] ;  /* 0x00008c00010b7983 */ /* 0x000ea80000100800 */
[----:B------:R-:W3:Y:S01]  /*30d0*/  @!P0 LDG.E.U16 R16, desc[UR10][R2.64] ;  /* 0x0000000a02108981 */ /* 0x000ee2000c1e1500 */
[C---:B----4-:R-:W-:Y:S02]  /*30e0*/  IADD3 R4, P2, R100.reuse, R4, RZ ;  /* 0x0000000464047210 */ /* 0x050fe40007f5e0ff */
[----:B0-----:R-:W-:Y:S02]  /*30f0*/  PRMT R124, RZ, 0x7610, R124 ;  /* 0x00007610ff7c7816 */ /* 0x001fe4000000007c */
[----:B-----5:R-:W-:-:S02]  /*3100*/  IADD3 R6, P1, R100, R6, RZ ;  /* 0x0000000664067210 */ /* 0x020fc40007f3e0ff */
[----:B------:R-:W-:Y:S01]  /*3110*/  PRMT R21, RZ, 0x7610, R21 ;  /* 0x00007610ff157816 */ /* 0x000fe20000000015 */
[----:B------:R-:W-:-:S05]  /*3120*/  IMAD.X R5, R101, 0x1, R10, P2 ;  /* 0x0000000165057824 */ /* 0x000fca00010e060a */
[----:B------:R-:W4:Y:S01]  /*3130*/  @!P4 LDG.E.U16 R124, desc[UR10][R4.64] ;  /* 0x0000000a047cc981 */ /* 0x000f22000c1e1500 */
[----:B------:R-:W-:-:S05]  /*3140*/  IMAD.X R7, R101, 0x1, R7, P1 ;  /* 0x0000000165077824 */ /* 0x000fca00008e0607 */
[----:B------:R-:W5:Y:S04]  /*3150*/  @!P5 LDG.E.U16 R21, desc[UR10][R6.64] ;  /* 0x0000000a0615d981 */ /* 0x000f68000c1e1500 */
[----:B---3--:R0:W-:Y:S04]  /*3160*/  STL [R1+0x70], R16 ;  /* 0x0000701001007387 */ /* 0x0081e80000100800 */
[----:B0-----:R-:W3:Y:S04]  /*3170*/  LDL.LU R16, [R1+0x174] ;  /* 0x0001740001107983 */ /* 0x001ee80000300800 */
[----:B------:R-:W2:Y:S01]  /*3180*/  LDL R3, [R1+0x90] ;  /* 0x0000900001037983 */ /* 0x000ea20000100800 */
[----:B------:R-:W0:Y:S03]  /*3190*/  S2R R10, SR_TID.X ;  /* 0x00000000000a7919 */ /* 0x000e260000002100 */
[----:B----4-:R1:W-:Y:S01]  /*31a0*/  STL [R1+0x6c], R124 ;  /* 0x00006c7c01007387 */ /* 0x0103e20000100800 */
[----:B------:R-:W-:-:S03]  /*31b0*/  PRMT R0, RZ, 0x7610, R0 ;  /* 0x00007610ff007816 */ /* 0x000fc60000000000 */
[----:B-1----:R-:W4:Y:S01]  /*31c0*/  LDL.LU R124, [R1+0x170] ;  /* 0x00017000017c7983 */ /* 0x002f220000300800 */
[----:B0-----:R-:W-:-:S04]  /*31d0*/  SHF.R.U32.HI R2, RZ, 0x6, R10 ;  /* 0x00000006ff027819 */ /* 0x001fc8000001160a */
[----:B------:R-:W-:-:S04]  /*31e0*/  SGXT.U32 R2, R2, 0x3 ;  /* 0x000000030202781a */ /* 0x000fc80000000000 */
[----:B------:R-:W-:-:S04]  /*31f0*/  LOP3.LUT R2, R2, 0x18, RZ, 0xfc, !PT ;  /* 0x0000001802027812 */ /* 0x000fc800078efcff */
[----:B------:R-:W-:Y:S01]  /*3200*/  ISETP.GE.AND P1, PT, R2, UR17, PT ;  /* 0x0000001102007c0c */ /* 0x000fe2000bf26270 */
[----:B-----5:R0:W-:Y:S04]  /*3210*/  STL [R1+0x60], R21 ;  /* 0x0000601501007387 */ /* 0x0201e80000100800 */
[----:B------:R1:W-:Y:S01]  /*3220*/  STL.64 [R1+0xb0], R100 ;  /* 0x0000b06401007387 */ /* 0x0003e20000100a00 */
[C---:B0-----:R-:W-:Y:S02]  /*3230*/  LOP3.LUT R21, R10.reuse, 0x1f, RZ, 0xc0, !PT ;  /* 0x0000001f0a157812 */ /* 0x041fe400078ec0ff */
[----:B------:R-:W-:Y:S02]  /*3240*/  LOP3.LUT R10, R10, 0x1f, RZ, 0xc0, !PT ;  /* 0x0000001f0a0a7812 */ /* 0x000fe400078ec0ff */
[----:B------:R-:W-:-:S02]  /*3250*/  ISETP.GE.AND P2, PT, R21, UR17, PT ;  /* 0x0000001115007c0c */ /* 0x000fc4000bf46270 */
[----:B------:R-:W-:Y:S01]  /*3260*/  PRMT R123, RZ, 0x7610, R123 ;  /* 0x00007610ff7b7816 */ /* 0x000fe2000000007b */
[----:B------:R-:W-:Y:S02]  /*3270*/  IMAD.MOV.U32 R6, RZ, RZ, R8 ;  /* 0x000000ffff067224 */ /* 0x000fe400078e0008 */
[----:B------:R-:W-:Y:S01]  /*3280*/  IMAD.MOV.U32 R7, RZ, RZ, R9 ;  /* 0x000000ffff077224 */ /* 0x000fe200078e0009 */
[----:B------:R-:W-:Y:S02]  /*3290*/  PRMT R14, RZ, 0x7610, R14 ;  /* 0x00007610ff0e7816 */ /* 0x000fe4000000000e */
[----:B------:R-:W-:Y:S02]  /*32a0*/  PRMT R15, RZ, 0x7610, R15 ;  /* 0x00007610ff0f7816 */ /* 0x000fe4000000000f */
[----:B------:R-:W-:Y:S02]  /*32b0*/  PRMT R125, RZ, 0x7610, R125 ;  /* 0x00007610ff7d7816 */ /* 0x000fe4000000007d */
[----:B------:R-:W-:-:S04]  /*32c0*/  LOP3.LUT R103, R103, R102, RZ, 0x3c, !PT ;  /* 0x0000006667677212 */ /* 0x000fc800078e3cff */
[C---:B------:R-:W-:Y:S01]  /*32d0*/  LOP3.LUT R102, R103.reuse, R102, RZ, 0x3c, !PT ;  /* 0x0000006667667212 */ /* 0x040fe200078e3cff */
[----:B------:R0:W-:Y:S03]  /*32e0*/  STL.64 [R1+0xb8], R96 ;  /* 0x0000b86001007387 */ /* 0x0001e60000100a00 */
[----:B------:R-:W-:Y:S02]  /*32f0*/  LOP3.LUT R103, R103, R102, RZ, 0x3c, !PT ;  /* 0x0000006667677212 */ /* 0x000fe400078e3cff */
[----:B--2---:R-:W-:-:S05]  /*3300*/  IADD3 R2, P0, R100, R3, RZ ;  /* 0x0000000364027210 */ /* 0x004fca0007f1e0ff */
[----:B------:R-:W-:Y:S02]  /*3310*/  IMAD.X R3, R101, 0x1, R11, P0 ;  /* 0x0000000165037824 */ /* 0x000fe400000e060b */
[----:B-1----:R-:W1:Y:S03]  /*3320*/  LDC R101, c[0x0][0x23c] ;  /* 0x00008f00ff657b82 */ /* 0x002e660000000800 */
[----:B------:R2:W5:Y:S01]  /*3330*/  @!P1 LDG.E.U16 R0, desc[UR10][R2.64] ;  /* 0x0000000a02009981 */ /* 0x000562000c1e1500 */
[----:B-1----:R-:W-:-:S04]  /*3340*/  IMAD R101, R10, R101, RZ ;  /* 0x000000650a657224 */ /* 0x002fc800078e02ff */
[C---:B------:R-:W-:Y:S01]  /*3350*/  IMAD.WIDE R4, R101.reuse, 0x2, R96 ;  /* 0x0000000265047825 */ /* 0x040fe200078e0260 */
[----:B------:R-:W-:Y:S03]  /*3360*/  BAR.SYNC.DEFER_BLOCKING 0x0 ;  /* 0x0000000000007b1d */ /* 0x000fe60000010000 */
[----:B------:R-:W-:-:S04]  /*3370*/  IMAD.WIDE R10, R101, 0x2, R116 ;  /* 0x00000002650a7825 */ /* 0x000fc800078e0274 */
[----:B------:R-:W-:-:S04]  /*3380*/  IMAD.WIDE R8, R101, 0x2, R6 ;  /* 0x0000000265087825 */ /* 0x000fc800078e0206 */
[----:B--2---:R-:W-:Y:S01]  /*3390*/  IMAD.WIDE R2, R101, 0x2, R110 ;  /* 0x0000000265027825 */ /* 0x004fe200078e026e */
[----:B------:R-:W2:Y:S04]  /*33a0*/  @!P2 LDG.E.U16 R123, desc[UR10][R4.64] ;  /* 0x0000000a047ba981 */ /* 0x000ea8000c1e1500 */
[----:B------:R1:W3:Y:S04]  /*33b0*/  @!P2 LDG.E.U16 R14, desc[UR10][R10.64] ;  /* 0x0000000a0a0ea981 */ /* 0x0002e8000c1e1500 */
[----:B------:R0:W4:Y:S04]  /*33c0*/  @!P2 LDG.E.U16 R15, desc[UR10][R8.64] ;  /* 0x0000000a080fa981 */ /* 0x000128000c1e1500 */
[----:B------:R0:W4:Y:S01]  /*33d0*/  @!P2 LDG.E.U16 R125, desc[UR10][R2.64] ;  /* 0x0000000a027da981 */ /* 0x000122000c1e1500 */
[----:B-1----:R-:W-:-:S02]  /*33e0*/  IMAD.MOV.U32 R10, RZ, RZ, R12 ;  /* 0x000000ffff0a7224 */ /* 0x002fc400078e000c */
[----:B------:R-:W-:Y:S01]  /*33f0*/  IMAD.MOV.U32 R11, RZ, RZ, R13 ;  /* 0x000000ffff0b7224 */ /* 0x000fe200078e000d */
[----:B------:R-:W-:Y:S01]  /*3400*/  PRMT R100, RZ, 0x7610, R100 ;  /* 0x00007610ff647816 */ /* 0x000fe20000000064 */
[----:B0-----:R-:W-:Y:S01]  /*3410*/  IMAD.WIDE R8, R101, 0x2, R102 ;  /* 0x0000000265087825 */ /* 0x001fe200078e0266 */
[----:B------:R-:W-:-:S03]  /*3420*/  PRMT R97, RZ, 0x7610, R97 ;  /* 0x00007610ff617816 */ /* 0x000fc60000000061 */
[C---:B------:R-:W-:Y:S01]  /*3430*/  IMAD.WIDE R4, R101.reuse, 0x2, R10 ;  /* 0x0000000265047825 */ /* 0x040fe200078e020a */
[----:B------:R-:W-:Y:S02]  /*3440*/  PRMT R96, RZ, 0x7610, R96 ;  /* 0x00007610ff607816 */ /* 0x000fe40000000060 */
[----:B------:R-:W4:Y:S01]  /*3450*/  @!P2 LDG.E.U16 R97, desc[UR10][R8.64] ;  /* 0x0000000a0861a981 */ /* 0x000f22000c1e1500 */
[----:B------:R-:W-:-:S03]  /*3460*/  IMAD.WIDE R12, R101, 0x2, R114 ;  /* 0x00000002650c7825 */ /* 0x000fc600078e0272 */
[----:B------:R0:W4:Y:S04]  /*3470*/  @!P2 LDG.E.U16 R100, desc[UR10][R4.64] ;  /* 0x0000000a0464a981 */ /* 0x000128000c1e1500 */
[----:B------:R1:W4:Y:S04]  /*3480*/  @!P2 LDG.E.U16 R96, desc[UR10][R12.64] ;  /* 0x0000000a0c60a981 */ /* 0x000328000c1e1500 */
[----:B------:R1:W-:Y:S04]  /*3490*/  STL.64 [R1+0xc0], R6 ;  /* 0x0000c00601007387 */ /* 0x0003e80000100a00 */
[----:B------:R-:W-:Y:S04]  /*34a0*/  STL [R1+0xcc], R116 ;  /* 0x0000cc7401007387 */ /* 0x000fe80000100800 */
[----:B------:R-:W-:Y:S01]  /*34b0*/  STL [R1+0xc8], R117 ;  /* 0x0000c87501007387 */ /* 0x000fe20000100800 */
[----:B------:R-:W-:-:S02]  /*34c0*/  LOP3.LUT R89, R89, R88, RZ, 0x3c, !PT ;  /* 0x0000005859597212 */ /* 0x000fc400078e3cff */
[----:B------:R-:W-:Y:S02]  /*34d0*/  LOP3.LUT R121, R121, R120, RZ, 0x3c, !PT ;  /* 0x0000007879797212 */ /* 0x000fe400078e3cff */
[----:B------:R-:W-:Y:S02]  /*34e0*/  PRMT R2, RZ, 0x7610, R2 ;  /* 0x00007610ff027816 */ /* 0x000fe40000000002 */
[----:B------:R-:W-:Y:S02]  /*34f0*/  LOP3.LUT R113, R113, R112, RZ, 0x3c, !PT ;  /* 0x0000007071717212 */ /* 0x000fe400078e3cff */
[----:B0-----:R-:W-:Y:S02]  /*3500*/  PRMT R5, RZ, 0x7610, R5 ;  /* 0x00007610ff057816 */ /* 0x001fe40000000005 */
[----:B------:R-:W-:Y:S02]  /*3510*/  LOP3.LUT R88, R89, R88, RZ, 0x3c, !PT ;  /* 0x0000005859587212 */ /* 0x000fe400078e3cff */
[----:B------:R-:W-:-:S02]  /*3520*/  PRMT R4, RZ, 0x7610, R4 ;  /* 0x00007610ff047816 */ /* 0x000fc40000000004 */
[----:B------:R-:W-:Y:S02]  /*3530*/  LOP3.LUT R120, R121, R120, RZ, 0x3c, !PT ;  /* 0x0000007879787212 */ /* 0x000fe400078e3cff */
[----:B------:R-:W-:Y:S02]  /*3540*/  LOP3.LUT R93, R93, R92, RZ, 0x3c, !PT ;  /* 0x0000005c5d5d7212 */ /* 0x000fe400078e3cff */
[----:B------:R-:W-:Y:S02]  /*3550*/  LOP3.LUT R112, R113, R112, RZ, 0x3c, !PT ;  /* 0x0000007071707212 */ /* 0x000fe400078e3cff */
[----:B------:R-:W-:Y:S02]  /*3560*/  LOP3.LUT R89, R89, R88, RZ, 0x3c, !PT ;  /* 0x0000005859597212 */ /* 0x000fe400078e3cff */
[----:B------:R-:W-:Y:S02]  /*3570*/  LOP3.LUT R121, R121, R120, RZ, 0x3c, !PT ;  /* 0x0000007879797212 */ /* 0x000fe400078e3cff */
[----:B------:R-:W-:-:S02]  /*3580*/  LOP3.LUT R92, R93, R92, RZ, 0x3c, !PT ;  /* 0x0000005c5d5c7212 */ /* 0x000fc400078e3cff */
[----:B------:R-:W-:Y:S02]  /*3590*/  LOP3.LUT R113, R113, R112, RZ, 0x3c, !PT ;  /* 0x0000007071717212 */ /* 0x000fe400078e3cff */
[----:B-1----:R-:W-:Y:S02]  /*35a0*/  PRMT R7, RZ, 0x7610, R7 ;  /* 0x00007610ff077816 */ /* 0x002fe40000000007 */
[----:B------:R-:W-:Y:S01]  /*35b0*/  LOP3.LUT R93, R93, R92, RZ, 0x3c, !PT ;  /* 0x0000005c5d5d7212 */ /* 0x000fe200078e3cff */
[C---:B------:R-:W-:Y:S01]  /*35c0*/  IMAD.WIDE R12, R101.reuse, 0x2, R112 ;  /* 0x00000002650c7825 */ /* 0x040fe200078e0270 */
[----:B-----5:R-:W-:Y:S04]  /*35d0*/  STL [R1+0x150], R0 ;  /* 0x0001500001007387 */ /* 0x020fe80000100800 */
[----:B--2---:R0:W-:Y:S04]  /*35e0*/  STL [R1+0x5c], R123 ;  /* 0x00005c7b01007387 */ /* 0x0041e80000100800 */
[----:B0-----:R-:W2:Y:S04]  /*35f0*/  LDL.LU R123, [R1+0x16c] ;  /* 0x00016c00017b7983 */ /* 0x001ea80000300800 */
[----:B------:R-:W-:Y:S04]  /*3600*/  STL [R1+0xd4], R110 ;  /* 0x0000d46e01007387 */ /* 0x000fe80000100800 */
[----:B------:R-:W-:Y:S04]  /*3610*/  STL [R1+0xd0], R111 ;  /* 0x0000d06f01007387 */ /* 0x000fe80000100800 */
[----:B------:R-:W-:Y:S04]  /*3620*/  STL [R1+0xdc], R10 ;  /* 0x0000dc0a01007387 */ /* 0x000fe80000100800 */
[----:B------:R-:W-:Y:S04]  /*3630*/  STL [R1+0xd8], R11 ;  /* 0x0000d80b01007387 */ /* 0x000fe80000100800 */
[----:B------:R-:W-:Y:S04]  /*3640*/  STL [R1+0xe4], R102 ;  /* 0x0000e46601007387 */ /* 0x000fe80000100800 */
[----:B------:R-:W-:Y:S04]  /*3650*/  STL [R1+0xe0], R103 ;  /* 0x0000e06701007387 */ /* 0x000fe80000100800 */
[----:B------:R-:W-:Y:S04]  /*3660*/  STL [R1+0xec], R114 ;  /* 0x0000ec7201007387 */ /* 0x000fe80000100800 */
[----:B------:R-:W-:Y:S04]  /*3670*/  STL [R1+0xe8], R115 ;  /* 0x0000e87301007387 */ /* 0x000fe80000100800 */
[----:B---3--:R-:W-:Y:S04]  /*3680*/  STL [R1+0x54], R14 ;  /* 0x0000540e01007387 */ /* 0x008fe80000100800 */
[----:B----4-:R0:W-:Y:S04]  /*3690*/  STL [R1+0x58], R15 ;  /* 0x0000580f01007387 */ /* 0x0101e80000100800 */
[----:B------:R-:W-:Y:S04]  /*36a0*/  STL [R1+0xf4], R118 ;  /* 0x0000f47601007387 */ /* 0x000fe80000100800 */
[----:B------:R-:W-:Y:S04]  /*36b0*/  STL [R1+0xf0], R119 ;  /* 0x0000f07701007387 */ /* 0x000fe80000100800 */
[----:B------:R1:W-:Y:S01]  /*36c0*/  STL [R1+0x50], R125 ;  /* 0x0000507d01007387 */ /* 0x0003e20000100800 */
[----:B0-----:R-:W-:-:S05]  /*36d0*/  IMAD.WIDE R14, R101, 0x2, R118 ;  /* 0x00000002650e7825 */ /* 0x001fca00078e0276 */
[----:B------:R0:W3:Y:S04]  /*36e0*/  @!P2 LDG.E.U16 R7, desc[UR10][R14.64] ;  /* 0x0000000a0e07a981 */ /* 0x0000e8000c1e1500 */
[----:B-1----:R-:W4:Y:S04]  /*36f0*/  LDL.LU R125, [R1+0x168] ;  /* 0x00016800017d7983 */ /* 0x002f280000300800 */
[----:B------:R-:W-:Y:S04]  /*3700*/  STL.S16 [R1+0x34], R2 ;  /* 0x0000340201007387 */ /* 0x000fe80000100600 */
[----:B------:R-:W-:Y:S04]  /*3710*/  STL.S16 [R1+0x30], R5 ;  /* 0x0000300501007387 */ /* 0x000fe80000100600 */
[----:B------:R-:W-:Y:S04]  /*3720*/  STL [R1+0xfc], R106 ;  /* 0x0000fc6a01007387 */ /* 0x000fe80000100800 */
[----:B------:R-:W-:Y:S04]  /*3730*/  STL.S16 [R1+0x2c], R4 ;  /* 0x00002c0401007387 */ /* 0x000fe80000100600 */
[----:B------:R-:W-:Y:S04]  /*3740*/  STL [R1+0xf8], R107 ;  /* 0x0000f86b01007387 */ /* 0x000fe80000100800 */
[----:B------:R-:W-:Y:S04]  /*3750*/  STL [R1+0x104], R88 ;  /* 0x0001045801007387 */ /* 0x000fe80000100800 */
[----:B------:R-:W-:Y:S04]  /*3760*/  STL [R1+0x100], R89 ;  /* 0x0001005901007387 */ /* 0x000fe80000100800 */
[----:B------:R-:W-:Y:S04]  /*3770*/  STL [R1+0x10c], R120 ;  /* 0x00010c7801007387 */ /* 0x000fe80000100800 */
[----:B------:R-:W-:Y:S04]  /*3780*/  STL [R1+0x108], R121 ;  /* 0x0001087901007387 */ /* 0x000fe80000100800 */
[----:B------:R1:W-:Y:S01]  /*3790*/  STL [R1+0x114], R112 ;  /* 0x0001147001007387 */ /* 0x0003e20000100800 */
[----:B0-----:R-:W-:-:S03]  /*37a0*/  IMAD.WIDE R14, R101, 0x2, R92 ;  /* 0x00000002650e7825 */ /* 0x001fc600078e025c */
[----:B-1----:R-:W5:Y:S04]  /*37b0*/  LDL.LU R112, [R1+0x2c] ;  /* 0x00002c0001707983 */ /* 0x002f680000300800 */
[----:B------:R-:W-:Y:S04]  /*37c0*/  STL [R1+0x110], R113 ;  /* 0x0001107101007387 */ /* 0x000fe80000100800 */
[----:B------:R0:W-:Y:S04]  /*37d0*/  STL [R1+0x11c], R92 ;  /* 0x00011c5c01007387 */ /* 0x0001e80000100800 */
[----:B------:R-:W-:Y:S04]  /*37e0*/  STL [R1+0x4c], R100 ;  /* 0x00004c6401007387 */ /* 0x000fe80000100800 */
[----:B0-----:R-:W2:Y:S04]  /*37f0*/  LDL.LU R92, [R1+0x34] ;  /* 0x00003400015c7983 */ /* 0x001ea80000300800 */
[----:B------:R-:W-:Y:S04]  /*3800*/  STL [R1+0x48], R97 ;  /* 0x0000486101007387 */ /* 0x000fe80000100800 */
[----:B------:R0:W-:Y:S04]  /*3810*/  STL [R1+0x118], R93 ;  /* 0x0001185d01007387 */ /* 0x0001e80000100800 */
[----:B------:R1:W-:Y:S04]  /*3820*/  STL [R1+0x44], R96 ;  /* 0x0000446001007387 */ /* 0x0003e80000100800 */
[----:B0-----:R-:W3:Y:S01]  /*3830*/  LDL.LU R93, [R1+0x30] ;  /* 0x00003000015d7983 */ /* 0x001ee20000300800 */
[----:B------:R-:W-:Y:S01]  /*3840*/  LOP3.LUT R109, R109, R108, RZ, 0x3c, !PT ;  /* 0x0000006c6d6d7212 */ /* 0x000fe200078e3cff */
[----:B------:R-:W-:Y:S01]  /*3850*/  IMAD.WIDE R8, R101, 0x2, R120 ;  /* 0x0000000265087825 */ /* 0x000fe200078e0278 */
[----:B------:R-:W-:-:S02]  /*3860*/  LOP3.LUT R105, R105, R104, RZ, 0x3c, !PT ;  /* 0x0000006869697212 */ /* 0x000fc400078e3cff */
[----:B------:R-:W-:Y:S01]  /*3870*/  LOP3.LUT R108, R109, R108, RZ, 0x3c, !PT ;  /* 0x0000006c6d6c7212 */ /* 0x000fe200078e3cff */
[----:B------:R-:W-:Y:S01]  /*3880*/  IMAD.WIDE R2, R101, 0x2, R106 ;  /* 0x0000000265027825 */ /* 0x000fe200078e026a */
[----:B------:R-:W-:Y:S02]  /*3890*/  PRMT R6, RZ, 0x7610, R6 ;  /* 0x00007610ff067816 */ /* 0x000fe40000000006 */
[----:B------:R-:W-:Y:S01]  /*38a0*/  LOP3.LUT R104, R105, R104, RZ, 0x3c, !PT ;  /* 0x0000006869687212 */ /* 0x000fe200078e3cff */
[----:B------:R-:W-:Y:S01]  /*38b0*/  IMAD.WIDE R4, R101, 0x2, R88 ;  /* 0x0000000265047825 */ /* 0x000fe200078e0258 */
[----:B------:R-:W-:Y:S02]  /*38c0*/  PRMT R0, RZ, 0x7610, R0 ;  /* 0x00007610ff007816 */ /* 0x000fe40000000000 */
[----:B------:R-:W-:Y:S01]  /*38d0*/  LOP3.LUT R109, R109, R108, RZ, 0x3c, !PT ;  /* 0x0000006c6d6d7212 */ /* 0x000fe200078e3cff */
[----:B------:R0:W4:Y:S01]  /*38e0*/  @!P2 LDG.E.U16 R6, desc[UR10][R2.64] ;  /* 0x0000000a0206a981 */ /* 0x000122000c1e1500 */
[----:B------:R-:W-:-:S02]  /*38f0*/  LOP3.LUT R105, R105, R104, RZ, 0x3c, !PT ;  /* 0x0000006869697212 */ /* 0x000fc400078e3cff */
[----:B------:R-:W-:Y:S01]  /*3900*/  PRMT R113, RZ, 0x7610, R113 ;  /* 0x00007610ff717816 */ /* 0x000fe20000000071 */
[----:B------:R1:W4:Y:S01]  /*3910*/  @!P2 LDG.E.U16 R0, desc[UR10][R4.64] ;  /* 0x0000000a0400a981 */ /* 0x000322000c1e1500 */
[----:B------:R-:W-:Y:S01]  /*3920*/  PRMT R120, RZ, 0x7610, R120 ;  /* 0x00007610ff787816 */ /* 0x000fe20000000078 */
[----:B0-----:R-:W-:-:S04]  /*3930*/  IMAD.WIDE R2, R101, 0x2, R108 ;  /* 0x0000000265027825 */ /* 0x001fc800078e026c */
[----:B-1----:R-:W-:Y:S01]  /*3940*/  IMAD.WIDE R4, R101, 0x2, R104 ;  /* 0x0000000265047825 */ /* 0x002fe200078e0268 */
[----:B------:R-:W4:Y:S04]  /*3950*/  @!P2 LDG.E.U16 R113, desc[UR10][R2.64] ;  /* 0x0000000a0271a981 */ /* 0x000f28000c1e1500 */
[----:B------:R-:W4:Y:S04]  /*3960*/  @!P2 LDG.E.U16 R120, desc[UR10][R4.64] ;  /* 0x0000000a0478a981 */ /* 0x000f28000c1e1500 */
[----:B-----5:R-:W5:Y:S04]  /*3970*/  @!P2 LDG.E.U16 R112, desc[UR10][R14.64] ;  /* 0x0000000a0e70a981 */ /* 0x020f68000c1e1500 */
[----:B--2---:R-:W2:Y:S04]  /*3980*/  @!P2 LDG.E.U16 R92, desc[UR10][R8.64] ;  /* 0x0000000a085ca981 */ /* 0x004ea8000c1e1500 */
[----:B---3--:R0:W3:Y:S01]  /*3990*/  @!P2 LDG.E.U16 R93, desc[UR10][R12.64] ;  /* 0x0000000a0c5da981 */ /* 0x0080e2000c1e1500 */
[----:B------:R-:W-:-:S02]  /*39a0*/  LOP3.LUT R99, R99, R98, RZ, 0x3c, !PT ;  /* 0x0000006263637212 */ /* 0x000fc400078e3cff */
[----:B------:R-:W-:Y:S01]  /*39b0*/  LOP3.LUT R19, R19, R18, RZ, 0x3c, !PT ;  /* 0x0000001213137212 */ /* 0x000fe200078e3cff */
[----:B------:R-:W-:Y:S01]  /*39c0*/  STL [R1+0x40], R7 ;  /* 0x0000400701007387 */ /* 0x000fe20000100800 */
[----:B------:R-:W-:-:S03]  /*39d0*/  LOP3.LUT R98, R99, R98, RZ, 0x3c, !PT ;  /* 0x0000006263627212 */ /* 0x000fc600078e3cff */
[----:B------:R-:W5:Y:S01]  /*39e0*/  LDL.LU R97, [R1] ;  /* 0x0000000001617983 */ /* 0x000f620000300800 */
[----:B------:R-:W-:Y:S02]  /*39f0*/  LOP3.LUT R18, R19, R18, RZ, 0x3c, !PT ;  /* 0x0000001213127212 */ /* 0x000fe400078e3cff */
[----:B------:R-:W-:Y:S02]  /*3a00*/  LOP3.LUT R99, R99, R98, RZ, 0x3c, !PT ;  /* 0x0000006263637212 */ /* 0x000fe400078e3cff */
[----:B------:R-:W-:Y:S02]  /*3a10*/  LOP3.LUT R19, R19, R18, RZ, 0x3c, !PT ;  /* 0x0000001213137212 */ /* 0x000fe400078e3cff */
[----:B------:R-:W-:-:S04]  /*3a20*/  LOP3.LUT R95, R95, R94, RZ, 0x3c, !PT ;  /* 0x0000005e5f5f7212 */ /* 0x000fc800078e3cff */
[----:B------:R-:W-:Y:S01]  /*3a30*/  LOP3.LUT R94, R95, R94, RZ, 0x3c, !PT ;  /* 0x0000005e5f5e7212 */ /* 0x000fe200078e3cff */
[----:B0-----:R-:W-:-:S03]  /*3a40*/  IMAD.WIDE R12, R101, 0x2, R18 ;  /* 0x00000002650c7825 */ /* 0x001fc600078e0212 */
[----:B------:R-:W-:-:S03]  /*3a50*/  LOP3.LUT R95, R95, R94, RZ, 0x3c, !PT ;  /* 0x0000005e5f5f7212 */ /* 0x000fc600078e3cff */
[----:B------:R-:W-:Y:S01]  /*3a60*/  IMAD.WIDE R2, R101, 0x2, R94 ;  /* 0x0000000265027825 */ /* 0x000fe200078e025e */
[----:B------:R-:W-:-:S04]  /*3a70*/  LOP3.LUT R91, R91, R90, RZ, 0x3c, !PT ;  /* 0x0000005a5b5b7212 */ /* 0x000fc800078e3cff */
[----:B------:R-:W-:-:S04]  /*3a80*/  LOP3.LUT R90, R91, R90, RZ, 0x3c, !PT ;  /* 0x0000005a5b5a7212 */ /* 0x000fc800078e3cff */
[----:B------:R-:W-:Y:S02]  /*3a90*/  LOP3.LUT R91, R91, R90, RZ, 0x3c, !PT ;  /* 0x0000005a5b5b7212 */ /* 0x000fe400078e3cff */
[----:B------:R-:W-:Y:S02]  /*3aa0*/  PRMT R106, RZ, 0x7610, R106 ;  /* 0x00007610ff6a7816 */ /* 0x000fe4000000006a */
[----:B------:R-:W-:Y:S02]  /*3ab0*/  PRMT R119, RZ, 0x7610, R119 ;  /* 0x00007610ff777816 */ /* 0x000fe40000000077 */
[----:B------:R-:W-:Y:S01]  /*3ac0*/  PRMT R88, RZ, 0x7610, R88 ;  /* 0x00007610ff587816 */ /* 0x000fe20000000058 */
[----:B----4-:R-:W-:-:S05]  /*3ad0*/  IMAD.MOV.U32 R15, RZ, RZ, R125 ;  /* 0x000000ffff0f7224 */ /* 0x010fca00078e007d */
[----:B------:R0:W4:Y:S02]  /*3ae0*/  @!P2 LDG.E.U16 R88, desc[UR10][R12.64] ;  /* 0x0000000a0c58a981 */ /* 0x000124000c1e1500 */
[----:B0-----:R-:W-:Y:S02]  /*3af0*/  IMAD.MOV.U32 R13, RZ, RZ, R16 ;  /* 0x000000ffff0d7224 */ /* 0x001fe400078e0010 */
[----:B------:R-:W-:Y:S02]  /*3b00*/  IMAD.MOV.U32 R16, RZ, RZ, R124 ;  /* 0x000000ffff107224 */ /* 0x000fe400078e007c */
[----:B------:R-:W-:Y:S01]  /*3b10*/  IMAD.MOV.U32 R12, RZ, RZ, R122 ;  /* 0x000000ffff0c7224 */ /* 0x000fe200078e007a */
[----:B--2---:R-:W-:Y:S04]  /*3b20*/  STL [R1+0x120], R92 ;  /* 0x0001205c01007387 */ /* 0x004fe80000100800 */
[----:B---3--:R0:W-:Y:S04]  /*3b30*/  STL [R1+0x124], R93 ;  /* 0x0001245d01007387 */ /* 0x0081e80000100800 */
[----:B-----5:R-:W-:Y:S04]  /*3b40*/  STL [R1+0x128], R112 ;  /* 0x0001287001007387 */ /* 0x020fe80000100800 */
[----:B------:R-:W-:Y:S04]  /*3b50*/  STL [R1+0x130], R108 ;  /* 0x0001306c01007387 */ /* 0x000fe80000100800 */
[----:B------:R-:W-:Y:S04]  /*3b60*/  STL [R1+0x12c], R109 ;  /* 0x00012c6d01007387 */ /* 0x000fe80000100800 */
[----:B------:R-:W-:Y:S04]  /*3b70*/  STL [R1+0x138], R104 ;  /* 0x0001386801007387 */ /* 0x000fe80000100800 */
[----:B------:R-:W-:Y:S04]  /*3b80*/  STL [R1+0x134], R105 ;  /* 0x0001346901007387 */ /* 0x000fe80000100800 */
[----:B------:R-:W-:Y:S04]  /*3b90*/  STL [R1+0x140], R98 ;  /* 0x0001406201007387 */ /* 0x000fe80000100800 */
[----:B------:R-:W-:Y:S04]  /*3ba0*/  STL [R1+0x13c], R99 ;  /* 0x00013c6301007387 */ /* 0x000fe80000100800 */
[----:B------:R-:W-:Y:S04]  /*3bb0*/  STL [R1+0x14c], R18 ;  /* 0x00014c1201007387 */ /* 0x000fe80000100800 */
[----:B------:R1:W-:Y:S04]  /*3bc0*/  STL [R1+0x144], R19 ;  /* 0x0001441301007387 */ /* 0x0003e80000100800 */
[----:B------:R-:W-:Y:S04]  /*3bd0*/  STL [R1+0x154], R113 ;  /* 0x0001547101007387 */ /* 0x000fe80000100800 */
[----:B------:R-:W-:Y:S04]  /*3be0*/  STL [R1+0x3c], R6 ;  /* 0x00003c0601007387 */ /* 0x000fe80000100800 */
[----:B------:R-:W-:Y:S04]  /*3bf0*/  STL [R1+0x158], R120 ;  /* 0x0001587801007387 */ /* 0x000fe80000100800 */
[----:B------:R-:W-:Y:S04]  /*3c00*/  STL [R1+0x38], R0 ;  /* 0x0000380001007387 */ /* 0x000fe80000100800 */
[----:B------:R-:W2:Y:S04]  /*3c10*/  LDL.LU R96, [R1+0x4] ;  /* 0x0000040001607983 */ /* 0x000ea80000300800 */
[----:B0-----:R-:W3:Y:S04]  /*3c20*/  LDL.LU R93, [R1+0x8] ;  /* 0x00000800015d7983 */ /* 0x001ee80000300800 */
[----:B------:R-:W5:Y:S04]  /*3c30*/  LDL.LU R92, [R1+0xc] ;  /* 0x00000c00015c7983 */ /* 0x000f680000300800 */
[----:B-1----:R-:W4:Y:S04]  /*3c40*/  LDL.LU R19, [R1+0x10] ;  /* 0x0000100001137983 */ /* 0x002f280000300800 */
[----:B------:R0:W-:Y:S04]  /*3c50*/  STL.64 [R1+0x160], R94 ;  /* 0x0001605e01007387 */ /* 0x0001e80000100a00 */
[----:B------:R-:W5:Y:S04]  /*3c60*/  LDL.LU R18, [R1+0x14] ;  /* 0x0000140001127983 */ /* 0x000f680000300800 */
[----:B------:R-:W5:Y:S01]  /*3c70*/  LDL.LU R7, [R1+0x1c] ;  /* 0x00001c0001077983 */ /* 0x000f620000300800 */
[----:B0-----:R-:W0:Y:S03]  /*3c80*/  LDC R95, c[0x0][0x23c] ;  /* 0x00008f00ff5f7b82 */ /* 0x001e260000000800 */
[----:B------:R-:W5:Y:S04]  /*3c90*/  LDL.LU R6, [R1+0x20] ;  /* 0x0000200001067983 */ /* 0x000f680000300800 */
[----:B------:R-:W5:Y:S01]  /*3ca0*/  LDL.LU R0, [R1+0x24] ;  /* 0x0000240001007983 */ /* 0x000f620000300800 */
[----:B0-----:R-:W-:-:S02]  /*3cb0*/  IMAD R95, R21, R95, RZ ;  /* 0x0000005f155f7224 */ /* 0x001fc400078e02ff */
[----:B------:R-:W-:Y:S02]  /*3cc0*/  IMAD.MOV.U32 R21, RZ, RZ, R20 ;  /* 0x000000ffff157224 */ /* 0x000fe400078e0014 */
[----:B------:R-:W-:-:S04]  /*3cd0*/  IMAD.WIDE R4, R95, 0x2, R90 ;  /* 0x000000025f047825 */ /* 0x000fc800078e025a */
[----:B------:R-:W-:Y:S01]  /*3ce0*/  IMAD.MOV.U32 R20, RZ, RZ, R17 ;  /* 0x000000ffff147224 */ /* 0x000fe200078e0011 */
[----:B------:R0:W5:Y:S03]  /*3cf0*/  @!P2 LDG.E.U16 R106, desc[UR10][R4.64] ;  /* 0x0000000a046aa981 */ /* 0x000166000c1e1500 */
[----:B0-----:R-:W-:-:S05]  /*3d00*/  IMAD.WIDE R4, R95, 0x2, R20 ;  /* 0x000000025f047825 */ /* 0x001fca00078e0214 */
[----:B------:R-:W5:Y:S04]  /*3d10*/  @!P2 LDG.E.U16 R119, desc[UR10][R4.64] ;  /* 0x0000000a0477a981 */ /* 0x000f68000c1e1500 */
[----:B------:R-:W5:Y:S04]  /*3d20*/  LDL.LU R5, [R1+0x28] ;  /* 0x0000280001057983 */ /* 0x000f680000300800 */
[----:B------:R-:W5:Y:S04]  /*3d30*/  LDL.LU R4, [R1+0x64] ;  /* 0x0000640001047983 */ /* 0x000f680000300800 */
[----:B------:R-:W5:Y:S04]  /*3d40*/  LDL.LU R125, [R1+0x68] ;  /* 0x00006800017d7983 */ /* 0x000f680000300800 */
[----:B------:R-:W5:Y:S01]  /*3d50*/  LDL.LU R124, [R1+0x78] ;  /* 0x00007800017c7983 */ /* 0x000f620000300800 */
[----:B------:R-:W-:-:S03]  /*3d60*/  IMAD.MOV.U32 R17, RZ, RZ, R123 ;  /* 0x000000ffff117224 */ /* 0x000fc600078e007b */
[----:B------:R-:W5:Y:S04]  /*3d70*/  LDL.LU R123, [R1+0x7c] ;  /* 0x00007c00017b7983 */ /* 0x000f680000300800 */
[----:B------:R-:W5:Y:S01]  /*3d80*/  LDL.LU R122, [R1+0x80] ;  /* 0x00008000017a7983 */ /* 0x000f620000300800 */
[----:B------:R-:W-:Y:S02]  /*3d90*/  PRMT R89, RZ, 0x7610, R89 ;  /* 0x00007610ff597816 */ /* 0x000fe40000000059 */
[-C--:B------:R-:W-:Y:S02]  /*3da0*/  LOP3.LUT R23, R23, R22.reuse, RZ, 0x3c, !PT ;  /* 0x0000001617177212 */ /* 0x080fe400078e3cff */
[----:B------:R-:W-:Y:S01]  /*3db0*/  PRMT R118, RZ, 0x7610, R118 ;  /* 0x00007610ff767816 */ /* 0x000fe20000000076 */
[----:B------:R-:W-:Y:S01]  /*3dc0*/  IMAD.WIDE R8, R101, 0x2, R98 ;  /* 0x0000000265087825 */ /* 0x000fe200078e0262 */
[----:B------:R-:W-:Y:S01]  /*3dd0*/  LOP3.LUT R22, R23, R22, RZ, 0x3c, !PT ;  /* 0x0000001617167212 */ /* 0x000fe200078e3cff */
[----:B------:R0:W5:Y:S01]  /*3de0*/  @!P2 LDG.E.U16 R89, desc[UR10][R2.64] ;  /* 0x0000000a0259a981 */ /* 0x000162000c1e1500 */
[----:B------:R-:W-:-:S02]  /*3df0*/  PRMT R121, RZ, 0x7610, R121 ;  /* 0x00007610ff797816 */ /* 0x000fc40000000079 */
[----:B------:R-:W-:Y:S02]  /*3e00*/  LOP3.LUT R23, R23, R22, RZ, 0x3c, !PT ;  /* 0x0000001617177212 */ /* 0x000fe400078e3cff */
[----:B------:R-:W-:Y:S01]  /*3e10*/  PRMT R114, RZ, 0x7610, R114 ;  /* 0x00007610ff727816 */ /* 0x000fe20000000072 */
[----:B------:R-:W-:Y:S01]  /*3e20*/  IMAD.MOV.U32 R14, RZ, RZ, R97 ;  /* 0x000000ffff0e7224 */ /* 0x000fe200078e0061 */
[----:B------:R1:W5:Y:S01]  /*3e30*/  @!P2 LDG.E.U16 R121, desc[UR10][R8.64] ;  /* 0x0000000a0879a981 */ /* 0x000362000c1e1500 */
[C---:B0-----:R-:W-:Y:S01]  /*3e40*/  IMAD.WIDE R2, R95.reuse, 0x2, R12 ;  /* 0x000000025f027825 */ /* 0x041fe200078e020c */
[----:B------:R-:W-:Y:S02]  /*3e50*/  PRMT R107, RZ, 0x7610, R107 ;  /* 0x00007610ff6b7816 */ /* 0x000fe4000000006b */
[----:B------:R-:W5:Y:S04]  /*3e60*/  LDL.LU R94, [R1+0x88] ;  /* 0x00008800015e7983 */ /* 0x000f680000300800 */
[----:B------:R0:W5:Y:S01]  /*3e70*/  @!P2 LDG.E.U16 R118, desc[UR10][R2.64] ;  /* 0x0000000a0276a981 */ /* 0x000162000c1e1500 */
[----:B-1----:R-:W-:Y:S01]  /*3e80*/  IMAD.WIDE R8, R95, 0x2, R22 ;  /* 0x000000025f087825 */ /* 0x002fe200078e0216 */
[----:B------:R-:W-:-:S02]  /*3e90*/  PRMT R115, RZ, 0x7610, R115 ;  /* 0x00007610ff737816 */ /* 0x000fc40000000073 */
[----:B------:R-:W-:Y:S01]  /*3ea0*/  PRMT R102, RZ, 0x7610, R102 ;  /* 0x00007610ff667816 */ /* 0x000fe20000000066 */
[----:B------:R-:W5:Y:S04]  /*3eb0*/  LDL.LU R120, [R1+0x70] ;  /* 0x0000700001787983 */ /* 0x000f680000300800 */
[----:B------:R-:W5:Y:S01]  /*3ec0*/  @!P2 LDG.E.U16 R107, desc[UR10][R8.64] ;  /* 0x0000000a086ba981 */ /* 0x000f62000c1e1500 */
[C---:B0-----:R-:W-:Y:S01]  /*3ed0*/  IMAD.WIDE R2, R95.reuse, 0x2, R16 ;  /* 0x000000025f027825 */ /* 0x041fe200078e0210 */
[----:B------:R-:W-:Y:S02]  /*3ee0*/  PRMT R103, RZ, 0x7610, R103 ;  /* 0x00007610ff677816 */ /* 0x000fe40000000067 */
[----:B------:R-:W-:Y:S01]  /*3ef0*/  PRMT R10, RZ, 0x7610, R10 ;  /* 0x00007610ff0a7816 */ /* 0x000fe2000000000a */
[----:B------:R-:W5:Y:S04]  /*3f00*/  LDL.LU R113, [R1+0x6c] ;  /* 0x00006c0001717983 */ /* 0x000f680000300800 */
[----:B------:R0:W5:Y:S02]  /*3f10*/  @!P2 LDG.E.U16 R114, desc[UR10][R2.64] ;  /* 0x0000000a0272a981 */ /* 0x000164000c1e1500 */
[----:B0-----:R-:W-:-:S05]  /*3f20*/  IMAD.WIDE R2, R95, 0x2, R14 ;  /* 0x000000025f027825 */ /* 0x001fca00078e020e */
[----:B------:R0:W5:Y:S01]  /*3f30*/  @!P2 LDG.E.U16 R115, desc[UR10][R2.64] ;  /* 0x0000000a0273a981 */ /* 0x000162000c1e1500 */
[----:B------:R-:W-:Y:S02]  /*3f40*/  PRMT R11, RZ, 0x7610, R11 ;  /* 0x00007610ff0b7816 */ /* 0x000fe4000000000b */
[----:B------:R-:W-:Y:S02]  /*3f50*/  PRMT R110, RZ, 0x7610, R110 ;  /* 0x00007610ff6e7816 */ /* 0x000fe4000000006e */
[----:B------:R-:W-:Y:S02]  /*3f60*/  PRMT R111, RZ, 0x7610, R111 ;  /* 0x00007610ff6f7816 */ /* 0x000fe4000000006f */
[----:B------:R-:W-:Y:S01]  /*3f70*/  PRMT R116, RZ, 0x7610, R116 ;  /* 0x00007610ff747816 */ /* 0x000fe20000000074 */
[----:B--2---:R-:W-:Y:S02]  /*3f80*/  IMAD.MOV.U32 R9, RZ, RZ, R96 ;  /* 0x000000ffff097224 */ /* 0x004fe400078e0060 */
[----:B---3--:R-:W-:-:S04]  /*3f90*/  IMAD.MOV.U32 R8, RZ, RZ, R93 ;  /* 0x000000ffff087224 */ /* 0x008fc800078e005d */
[----:B0-----:R-:W-:-:S04]  /*3fa0*/  IMAD.WIDE R2, R95, 0x2, R8 ;  /* 0x000000025f027825 */ /* 0x001fc800078e0208 */
[----:B----4-:R-:W-:Y:S01]  /*3fb0*/  IMAD.MOV.U32 R100, RZ, RZ, R19 ;  /* 0x000000ffff647224 */ /* 0x010fe200078e0013 */
[----:B------:R0:W2:Y:S01]  /*3fc0*/  @!P2 LDG.E.U16 R102, desc[UR10][R2.64] ;  /* 0x0000000a0266a981 */ /* 0x0000a2000c1e1500 */
[----:B-----5:R-:W-:Y:S02]  /*3fd0*/  IMAD.MOV.U32 R101, RZ, RZ, R92 ;  /* 0x000000ffff657224 */ /* 0x020fe400078e005c */
[----:B------:R-:W-:Y:S02]  /*3fe0*/  IMAD.MOV.U32 R97, RZ, RZ, R18 ;  /* 0x000000ffff617224 */ /* 0x000fe400078e0012 */
[----:B0-----:R-:W-:-:S04]  /*3ff0*/  IMAD.WIDE R2, R95, 0x2, R100 ;  /* 0x000000025f027825 */ /* 0x001fc800078e0264 */
[----:B------:R-:W-:Y:S01]  /*4000*/  IMAD.MOV.U32 R96, RZ, RZ, R7 ;  /* 0x000000ffff607224 */ /* 0x000fe200078e0007 */
[----:B------:R0:W3:Y:S01]  /*4010*/  @!P2 LDG.E.U16 R103, desc[UR10][R2.64] ;  /* 0x0000000a0267a981 */ /* 0x0000e2000c1e1500 */
[----:B------:R-:W-:Y:S02]  /*4020*/  IMAD.MOV.U32 R7, RZ, RZ, R6 ;  /* 0x000000ffff077224 */ /* 0x000fe400078e0006 */
[----:B------:R-:W-:Y:S02]  /*4030*/  IMAD.MOV.U32 R6, RZ, RZ, R0 ;  /* 0x000000ffff067224 */ /* 0x000fe400078e0000 */
[----:B------:R-:W4:Y:S01]  /*4040*/  LDL.LU R0, [R1+0x60] ;  /* 0x0000600001007983 */ /* 0x000f220000300800 */
[----:B0-----:R-:W-:-:S03]  /*4050*/  IMAD.WIDE R2, R95, 0x2, R96 ;  /* 0x000000025f027825 */ /* 0x001fc600078e0260 */
[----:B------:R-:W5:Y:S04]  /*4060*/  LDL.LU R19, [R1+0x5c] ;  /* 0x00005c0001137983 */ /* 0x000f680000300800 */
[----:B------:R0:W3:Y:S04]  /*4070*/  @!P2 LDG.E.U16 R10, desc[UR10][R2.64] ;  /* 0x0000000a020aa981 */ /* 0x0000e8000c1e1500 */
[----:B------:R-:W2:Y:S04]  /*4080*/  LDL.LU R98, [R1+0x58] ;  /* 0x0000580001627983 */ /* 0x000ea80000300800 */
[----:B------:R-:W3:Y:S01]  /*4090*/  LDL.LU R99, [R1+0x54] ;  /* 0x0000540001637983 */ /* 0x000ee20000300800 */
[----:B0-----:R-:W-:-:S03]  /*40a0*/  IMAD.WIDE R2, R95, 0x2, R6 ;  /* 0x000000025f027825 */ /* 0x001fc600078e0206 */
[----:B------:R-:W3:Y:S04]  /*40b0*/  LDL.LU R104, [R1+0x50] ;  /* 0x0000500001687983 */ /* 0x000ee80000300800 */
[----:B------:R0:W3:Y:S04]  /*40c0*/  @!P2 LDG.E.U16 R11, desc[UR10][R2.64] ;  /* 0x0000000a020ba981 */ /* 0x0000e8000c1e1500 */
[----:B------:R-:W3:Y:S04]  /*40d0*/  LDL.LU R105, [R1+0x4c] ;  /* 0x00004c0001697983 */ /* 0x000ee80000300800 */
[----:B------:R-:W3:Y:S04]  /*40e0*/  LDL.LU R108, [R1+0x48] ;  /* 0x00004800016c7983 */ /* 0x000ee80000300800 */
[----:B------:R-:W3:Y:S04]  /*40f0*/  LDL.LU R109, [R1+0x44] ;  /* 0x00004400016d7983 */ /* 0x000ee80000300800 */
[----:B------:R-:W3:Y:S04]  /*4100*/  LDL.LU R112, [R1+0x40] ;  /* 0x0000400001707983 */ /* 0x000ee80000300800 */
[----:B------:R-:W3:Y:S04]  /*4110*/  LDL.LU R93, [R1+0x3c] ;  /* 0x00003c00015d7983 */ /* 0x000ee80000300800 */
[----:B------:R-:W3:Y:S04]  /*4120*/  LDL.LU R92, [R1+0x38] ;  /* 0x00003800015c7983 */ /* 0x000ee80000300800 */
[----:B------:R-:W4:Y:S01]  /*4130*/  LDL R18, [R1+0x18] ;  /* 0x0000180001127983 */ /* 0x000f220000100800 */
[----:B0-----:R-:W-:-:S05]  /*4140*/  IMAD.WIDE R2, R95, 0x2, R4 ;  /* 0x000000025f027825 */ /* 0x001fca00078e0204 */
[----:B------:R0:W3:Y:S02]  /*4150*/  @!P2 LDG.E.U16 R110, desc[UR10][R2.64] ;  /* 0x0000000a026ea981 */ /* 0x0000e4000c1e1500 */
[----:B0-----:R-:W-:-:S05]  /*4160*/  IMAD.WIDE R2, R95, 0x2, R124 ;  /* 0x000000025f027825 */ /* 0x001fca00078e027c */
[----:B------:R0:W3:Y:S02]  /*4170*/  @!P2 LDG.E.U16 R111, desc[UR10][R2.64] ;  /* 0x0000000a026fa981 */ /* 0x0000e4000c1e1500 */
[----:B0-----:R-:W-:Y:S02]  /*4180*/  IMAD.MOV.U32 R2, RZ, RZ, R122 ;  /* 0x000000ffff027224 */ /* 0x001fe400078e007a */
[----:B------:R-:W-:Y:S02]  /*4190*/  IMAD.MOV.U32 R3, RZ, RZ, R123 ;  /* 0x000000ffff037224 */ /* 0x000fe400078e007b */
[----:B------:R-:W-:-:S05]  /*41a0*/  IMAD.WIDE R122, R95, 0x2, R2 ;  /* 0x000000025f7a7825 */ /* 0x000fca00078e0202 */
[----:B------:R0:W3:Y:S04]  /*41b0*/  @!P2 LDG.E.U16 R116, desc[UR10][R122.64] ;  /* 0x0000000a7a74a981 */ /* 0x0000e8000c1e1500 */
[----:B------:R-:W5:Y:S01]  /*41c0*/  LDL.LU R123, [R1+0x84] ;  /* 0x00008400017b7983 */ /* 0x000f620000300800 */
[----:B0-----:R-:W-:Y:S01]  /*41d0*/  IMAD.MOV.U32 R122, RZ, RZ, R94 ;  /* 0x000000ffff7a7224 */ /* 0x001fe200078e005e */
[----:B------:R-:W-:Y:S02]  /*41e0*/  PRMT R117, RZ, 0x7610, R117 ;  /* 0x00007610ff757816 */ /* 0x000fe40000000075 */
[----:B----4-:R0:W-:Y:S04]  /*41f0*/  STS.U16 [R18+UR8+0x8000], R120 ;  /* 0x0080007812007988 */ /* 0x0101e80008000408 */
[----:B------:R1:W-:Y:S04]  /*4200*/  STS.U16 [R18+UR8+0x8400], R113 ;  /* 0x0084007112007988 */ /* 0x0003e80008000408 */
[----:B------:R4:W-:Y:S01]  /*4210*/  STS.U16 [R18+UR8+0x8800], R0 ;  /* 0x0088000012007988 */ /* 0x0009e20008000408 */
[----:B-----5:R-:W-:-:S05]  /*4220*/  IMAD.WIDE R94, R95, 0x2, R122 ;  /* 0x000000025f5e7825 */ /* 0x020fca00078e027a */
[----:B------:R-:W5:Y:S04]  /*4230*/  @!P2 LDG.E.U16 R117, desc[UR10][R94.64] ;  /* 0x0000000a5e75a981 */ /* 0x000f68000c1e1500 */
[----:B------:R-:W5:Y:S04]  /*4240*/  LDL.LU.64 R94, [R1+0x160] ;  /* 0x00016000015e7983 */ /* 0x000f680000300a00 */
[----:B0-----:R-:W5:Y:S04]  /*4250*/  LDL.LU R120, [R1+0x158] ;  /* 0x0001580001787983 */ /* 0x001f680000300800 */
[----:B-1----:R-:W5:Y:S04]  /*4260*/  LDL.LU R113, [R1+0x154] ;  /* 0x0001540001717983 */ /* 0x002f680000300800 */
[----:B----4-:R-:W4:Y:S04]  /*4270*/  LDL.LU R0, [R1+0x150] ;  /* 0x0001500001007983 */ /* 0x010f280000300800 */
[----:B----4-:R0:W-:Y:S04]  /*4280*/  STS.U16 [R18+UR8+0x8c00], R0 ;  /* 0x008c000012007988 */ /* 0x0101e80008000408 */
[----:B0-----:R-:W4:Y:S04]  /*4290*/  LDL.LU R18, [R1+0x14c] ;  /* 0x00014c0001127983 */ /* 0x001f280000300800 */
[----:B------:R-:W2:Y:S04]  /*42a0*/  LDL.LU R0, [R1+0x148] ;  /* 0x0001480001007983 */ /* 0x000ea80000300800 */
[----:B--2---:R0:W-:Y:S04]  /*42b0*/  STS.U16 [R0+UR8], R19 ;  /* 0x0000001300007988 */ /* 0x0041e80008000408 */
[----:B------:R1:W-:Y:S04]  /*42c0*/  STS.U16 [R0+UR8+0x400], R98 ;  /* 0x0004006200007988 */ /* 0x0003e80008000408 */
[----:B---3--:R2:W-:Y:S04]  /*42d0*/  STS.U16 [R0+UR8+0x800], R99 ;  /* 0x0008006300007988 */ /* 0x0085e80008000408 */
[----:B0-----:R-:W4:Y:S04]  /*42e0*/  LDL.LU R19, [R1+0x144] ;  /* 0x0001440001137983 */ /* 0x001f280000300800 */
[----:B-1----:R-:W3:Y:S04]  /*42f0*/  LDL.LU R98, [R1+0x140] ;  /* 0x0001400001627983 */ /* 0x002ee80000300800 */
[----:B--2---:R-:W3:Y:S04]  /*4300*/  LDL.LU R99, [R1+0x13c] ;  /* 0x00013c0001637983 */ /* 0x004ee80000300800 */
[----:B------:R0:W-:Y:S04]  /*4310*/  STS.U16 [R0+UR8+0xc00], R104 ;  /* 0x000c006800007988 */ /* 0x0001e80008000408 */
[----:B------:R1:W-:Y:S04]  /*4320*/  STS.U16 [R0+UR8+0x1000], R105 ;  /* 0x0010006900007988 */ /* 0x0003e80008000408 */
[----:B------:R2:W-:Y:S04]  /*4330*/  STS.U16 [R0+UR8+0x1400], R108 ;  /* 0x0014006c00007988 */ /* 0x0005e80008000408 */
[----:B0-----:R-:W3:Y:S04]  /*4340*/  LDL.LU R104, [R1+0x138] ;  /* 0x0001380001687983 */ /* 0x001ee80000300800 */
[----:B-1----:R-:W3:Y:S04]  /*4350*/  LDL.LU R105, [R1+0x134] ;  /* 0x0001340001697983 */ /* 0x002ee80000300800 */
[----:B--2---:R-:W2:Y:S04]  /*4360*/  LDL.LU R108, [R1+0x130] ;  /* 0x00013000016c7983 */ /* 0x004ea80000300800 */
[----:B------:R0:W-:Y:S04]  /*4370*/  STS.U16 [R0+UR8+0x1800], R109 ;  /* 0x0018006d00007988 */ /* 0x0001e80008000408 */
[----:B------:R1:W-:Y:S04]  /*4380*/  STS.U16 [R0+UR8+0x1c00], R112 ;  /* 0x001c007000007988 */ /* 0x0003e80008000408 */
[----:B------:R5:W-:Y:S04]  /*4390*/  STS.U16 [R0+UR8+0x2000], R93 ;  /* 0x0020005d00007988 */ /* 0x000be80008000408 */
[----:B0-----:R-:W2:Y:S04]  /*43a0*/  LDL.LU R109, [R1+0x12c] ;  /* 0x00012c00016d7983 */ /* 0x001ea80000300800 */
[----:B-1----:R-:W4:Y:S04]  /*43b0*/  LDL.LU R112, [R1+0x128] ;  /* 0x0001280001707983 */ /* 0x002f280000300800 */
[----:B-----5:R-:W5:Y:S04]  /*43c0*/  LDL.LU R93, [R1+0x124] ;  /* 0x00012400015d7983 */ /* 0x020f680000300800 */
[----:B------:R0:W-:Y:S04]  /*43d0*/  STS.U16 [R0+UR8+0x2400], R92 ;  /* 0x0024005c00007988 */ /* 0x0001e80008000408 */
[----:B0-----:R-:W3:Y:S04]  /*43e0*/  LDL.LU R92, [R1+0x120] ;  /* 0x00012000015c7983 */ /* 0x001ee80000300800 */
[----:B------:R0:W-:Y:S02]  /*43f0*/  STS.U16 [R0+UR8+0x7c00], R117 ;  /* 0x007c007500007988 */ /* 0x0001e40008000408 */
[----:B0-----:R-:W0:Y:S02]  /*4400*/  LDC R117, c[0x0][0x23c] ;  /* 0x00008f00ff757b82 */ /* 0x001e240000000800 */
[----:B------:R-:W-:Y:S04]  /*4410*/  STS.U16 [R0+UR8+0x3400], R113 ;  /* 0x0034007100007988 */ /* 0x000fe80008000408 */
[----:B------:R-:W-:Y:S04]  /*4420*/  STS.U16 [R0+UR8+0x3800], R120 ;  /* 0x0038007800007988 */ /* 0x000fe80008000408 */
[----:B------:R-:W-:Y:S04]  /*4430*/  STS.U16 [R0+UR8+0x3c00], R121 ;  /* 0x003c007900007988 */ /* 0x000fe80008000408 */
[----:B------:R-:W-:Y:S04]  /*4440*/  STS.U16 [R0+UR8+0x4000], R88 ;  /* 0x0040005800007988 */ /* 0x000fe80008000408 */
[----:B------:R-:W-:Y:S04]  /*4450*/  STS.U16 [R0+UR8+0x4400], R89 ;  /* 0x0044005900007988 */ /* 0x000fe80008000408 */
[----:B------:R-:W-:Y:S04]  /*4460*/  STS.U16 [R0+UR8+0x4800], R106 ;  /* 0x0048006a00007988 */ /* 0x000fe80008000408 */
[----:B------:R-:W-:Y:S04]  /*4470*/  STS.U16 [R0+UR8+0x4c00], R107 ;  /* 0x004c006b00007988 */ /* 0x000fe80008000408 */
[----:B------:R-:W-:Y:S01]  /*4480*/  STS.U16 [R0+UR8+0x5000], R118 ;  /* 0x0050007600007988 */ /* 0x000fe20008000408 */
[----:B0-----:R-:W-:-:S03]  /*4490*/  IMAD.SHL.U32 R117, R117, 0x20, RZ ;  /* 0x0000002075757824 */ /* 0x001fc600078e00ff */
[----:B------:R-:W-:Y:S04]  /*44a0*/  STS.U16 [R0+UR8+0x5400], R119 ;  /* 0x0054007700007988 */ /* 0x000fe80008000408 */
[----:B------:R-:W-:Y:S04]  /*44b0*/  STS.U16 [R0+UR8+0x5800], R114 ;  /* 0x0058007200007988 */ /* 0x000fe80008000408 */
[----:B------:R-:W-:Y:S04]  /*44c0*/  STS.U16 [R0+UR8+0x5c00], R115 ;  /* 0x005c007300007988 */ /* 0x000fe80008000408 */
[----:B------:R-:W-:Y:S01]  /*44d0*/  STS.U16 [R0+UR8+0x6000], R102 ;  /* 0x0060006600007988 */ /* 0x000fe20008000408 */
[----:B------:R-:W-:-:S03]  /*44e0*/  IMAD.WIDE R122, R117, 0x2, R122 ;  /* 0x00000002757a7825 */ /* 0x000fc600078e027a */
[----:B------:R-:W-:Y:S04]  /*44f0*/  STS.U16 [R0+UR8+0x6400], R103 ;  /* 0x0064006700007988 */ /* 0x000fe80008000408 */
[----:B------:R-:W-:Y:S04]  /*4500*/  STS.U16 [R0+UR8+0x6800], R10 ;  /* 0x0068000a00007988 */ /* 0x000fe80008000408 */
[----:B------:R-:W-:Y:S01]  /*4510*/  STS.U16 [R0+UR8+0x6c00], R11 ;  /* 0x006c000b00007988 */ /* 0x000fe20008000408 */
[----:B------:R-:W-:-:S03]  /*4520*/  IMAD.WIDE R2, R117, 0x2, R2 ;  /* 0x0000000275027825 */ /* 0x000fc600078e0202 */
[----:B------:R-:W-:Y:S04]  /*4530*/  STS.U16 [R0+UR8+0x7000], R110 ;  /* 0x0070006e00007988 */ /* 0x000fe80008000408 */
[----:B------:R-:W-:Y:S04]  /*4540*/  STS.U16 [R0+UR8+0x7400], R111 ;  /* 0x0074006f00007988 */ /* 0x000fe80008000408 */
[----:B------:R-:W-:Y:S01]  /*4550*/  STS.U16 [R0+UR8+0x7800], R116 ;  /* 0x0078007400007988 */ /* 0x000fe20008000408 */
[----:B------:R-:W-:-:S04]  /*4560*/  USHF.L.U32 UR6, UR16, 0x7, URZ ;  /* 0x0000000710067899 */ /* 0x000fc8000800063f */
[----:B------:R-:W-:-:S04]  /*4570*/  ULOP3.LUT UR6, UR6, 0x600, URZ, 0xc0, !UPT ;  /* 0x0000060006067892 */ /* 0x000fc8000f8ec03f */
[----:B------:R-:W-:-:S04]  /*4580*/  ULEA.HI UR6, UR8, UR6, URZ, 0x1c ;  /* 0x0000000608067291 */ /* 0x000fc8000f8fe03f */
[----:B------:R-:W-:Y:S01]  /*4590*/  ULOP3.LUT UR6, UR6, 0x3fff, URZ, 0xc0, !UPT ;  /* 0x00003fff06067892 */ /* 0x000fe2000f8ec03f */
[----:B----4-:R-:W-:Y:S04]  /*45a0*/  STS.U16 [R0+UR8+0x3000], R112 ;  /* 0x0030007000007988 */ /* 0x010fe80008000408 */
[----:B-----5:R-:W-:Y:S04]  /*45b0*/  STS.U16 [R0+UR8+0x2c00], R93 ;  /* 0x002c005d00007988 */ /* 0x020fe80008000408 */
[----:B---3--:R0:W-:Y:S01]  /*45c0*/  STS.U16 [R0+UR8+0x2800], R92 ;  /* 0x0028005c00007988 */ /* 0x0081e20008000408 */
[----:B------:R1:W-:Y:S06]  /*45d0*/  MEMBAR.ALL.CTA ;  /* 0x0000000000007992 */ /* 0x0003ec0000008000 */
[----:B-1----:R-:W1:Y:S04]  /*45e0*/  FENCE.VIEW.ASYNC.S ;  /* 0x00000000000073c6 */ /* 0x002e680000000000 */
[----:B0-----:R-:W3:Y:S04]  /*45f0*/  LDL.LU R92, [R1+0x11c] ;  /* 0x00011c00015c7983 */ /* 0x001ee80000300800 */
[----:B------:R-:W3:Y:S04]  /*4600*/  LDL.LU R93, [R1+0x118] ;  /* 0x00011800015d7983 */ /* 0x000ee80000300800 */
[----:B------:R-:W4:Y:S04]  /*4610*/  LDL.LU R112, [R1+0x114] ;  /* 0x0001140001707983 */ /* 0x000f280000300800 */
[----:B------:R-:W4:Y:S04]  /*4620*/  LDL.LU R113, [R1+0x110] ;  /* 0x0001100001717983 */ /* 0x000f280000300800 */
[----:B------:R-:W5:Y:S04]  /*4630*/  LDL.LU R120, [R1+0x10c] ;  /* 0x00010c0001787983 */ /* 0x000f680000300800 */
[----:B------:R-:W5:Y:S04]  /*4640*/  LDL.LU R121, [R1+0x108] ;  /* 0x0001080001797983 */ /* 0x000f680000300800 */
[----:B------:R-:W2:Y:S04]  /*4650*/  LDL.LU R88, [R1+0x104] ;  /* 0x0001040001587983 */ /* 0x000ea80000300800 */
[----:B------:R-:W2:Y:S04]  /*4660*/  LDL.LU R89, [R1+0x100] ;  /* 0x0001000001597983 */ /* 0x000ea80000300800 */
[----:B------:R-:W5:Y:S04]  /*4670*/  LDL.LU R106, [R1+0xfc] ;  /* 0x0000fc00016a7983 */ /* 0x000f680000300800 */
        /* <DEDUP_REMOVED lines=13> */
[----:B------:R-:W-:Y:S04]  /*4750*/  STL [R1+0x88], R122 ;  /* 0x0000887a01007387 */ /* 0x000fe80000100800 */
[----:B------:R0:W-:Y:S01]  /*4760*/  STL [R1+0x84], R123 ;  /* 0x0000847b01007387 */ /* 0x0001e20000100800 */
[----:B-1----:R-:W-:Y:S08]  /*4770*/  BAR.SYNC.DEFER_BLOCKING 0x0 ;  /* 0x0000000000007b1d */ /* 0x002ff00000010000 */
[----:B0-----:R-:W0:Y:S01]  /*4780*/  LDC R123, c[0x0][0x23c] ;  /* 0x00008f00ff7b7b82 */ /* 0x001e220000000800 */
[----:B------:R-:W-:Y:S04]  /*4790*/  STL [R1+0x80], R2 ;  /* 0x0000800201007387 */ /* 0x000fe80000100800 */
[----:B------:R1:W-:Y:S01]  /*47a0*/  STL [R1+0x7c], R3 ;  /* 0x00007c0301007387 */ /* 0x0003e20000100800 */
[----:B0-----:R-:W-:-:S04]  /*47b0*/  IMAD.SHL.U32 R123, R123, 0x20, RZ ;  /* 0x000000207b7b7824 */ /* 0x001fc800078e00ff */
[----:B------:R-:W-:-:S04]  /*47c0*/  IMAD.WIDE R124, R123, 0x2, R124 ;  /* 0x000000027b7c7825 */ /* 0x000fc800078e027c */
[----:B------:R-:W-:-:S04]  /*47d0*/  IMAD.WIDE R4, R123, 0x2, R4 ;  /* 0x000000027b047825 */ /* 0x000fc800078e0204 */
[C---:B-1----:R-:W-:Y:S02]  /*47e0*/  IMAD.WIDE R2, R123.reuse, 0x2, R6 ;  /* 0x000000027b027825 */ /* 0x042fe400078e0206 */
[----:B------:R-:W5:Y:S04]  /*47f0*/  LDL.LU.64 R6, [R1+0xc0] ;  /* 0x0000c00001067983 */ /* 0x000f680000300a00 */
[----:B------:R-:W-:Y:S04]  /*4800*/  STL [R1+0x78], R124 ;  /* 0x0000787c01007387 */ /* 0x000fe80000100800 */
[----:B------:R-:W-:Y:S04]  /*4810*/  STL [R1+0x68], R125 ;  /* 0x0000687d01007387 */ /* 0x000fe80000100800 */
[----:B------:R-:W-:Y:S04]  /*4820*/  STL [R1+0x64], R4 ;  /* 0x0000640401007387 */ /* 0x000fe80000100800 */
[----:B------:R0:W-:Y:S01]  /*4830*/  STL [R1+0x28], R5 ;  /* 0x0000280501007387 */ /* 0x0001e20000100800 */
[----:B------:R-:W-:-:S04]  /*4840*/  IMAD.WIDE R8, R123, 0x2, R8 ;  /* 0x000000027b087825 */ /* 0x000fc800078e0208 */
[C---:B0-----:R-:W-:Y:S02]  /*4850*/  IMAD.WIDE R4, R123.reuse, 0x2, R96 ;  /* 0x000000027b047825 */ /* 0x041fe400078e0260 */
[----:B------:R-:W5:Y:S04]  /*4860*/  LDL.LU.64 R96, [R1+0xb8] ;  /* 0x0000b80001607983 */ /* 0x000f680000300a00 */
[----:B------:R-:W-:Y:S04]  /*4870*/  STL [R1+0x24], R2 ;  /* 0x0000240201007387 */ /* 0x000fe80000100800 */
[----:B------:R0:W-:Y:S01]  /*4880*/  STL [R1+0x20], R3 ;  /* 0x0000200301007387 */ /* 0x0001e20000100800 */
[----:B------:R-:W-:-:S04]  /*4890*/  IMAD.WIDE R14, R123, 0x2, R14 ;  /* 0x000000027b0e7825 */ /* 0x000fc800078e020e */
[----:B0-----:R-:W-:Y:S02]  /*48a0*/  IMAD.WIDE R2, R123, 0x2, R100 ;  /* 0x000000027b027825 */ /* 0x001fe400078e0264 */
[----:B------:R-:W5:Y:S04]  /*48b0*/  LDL.LU.64 R100, [R1+0xb0] ;  /* 0x0000b00001647983 */ /* 0x000f680000300a00 */
[----:B------:R-:W-:Y:S04]  /*48c0*/  STL [R1+0x1c], R4 ;  /* 0x00001c0401007387 */ /* 0x000fe80000100800 */
[----:B------:R-:W-:Y:S04]  /*48d0*/  STL [R1+0x14], R5 ;  /* 0x0000140501007387 */ /* 0x000fe80000100800 */
[----:B------:R-:W-:Y:S01]  /*48e0*/  STL [R1+0x10], R2 ;  /* 0x0000100201007387 */ /* 0x000fe20000100800 */
[----:B------:R-:W-:-:S03]  /*48f0*/  IMAD.MOV.U32 R125, RZ, RZ, R15 ;  /* 0x000000ffff7d7224 */ /* 0x000fc600078e000f */
[----:B------:R-:W-:Y:S04]  /*4900*/  STL [R1+0xc], R3 ;  /* 0x00000c0301007387 */ /* 0x000fe80000100800 */
[----:B------:R-:W-:Y:S04]  /*4910*/  STL [R1+0x8], R8 ;  /* 0x0000080801007387 */ /* 0x000fe80000100800 */
[----:B------:R-:W-:Y:S04]  /*4920*/  STL [R1+0x4], R9 ;  /* 0x0000040901007387 */ /* 0x000fe80000100800 */
[----:B------:R0:W-:Y:S04]  /*4930*/  STL [R1], R14 ;  /* 0x0000000e01007387 */ /* 0x0001e80000100800 */
[----:B------:R-:W5:Y:S01]  /*4940*/  LDL.LU R15, [R1+0x74] ;  /* 0x00007400010f7983 */ /* 0x000f620000300800 */
[----:B------:R-:W-:Y:S01]  /*4950*/  WARPGROUP.ARRIVE ;  /* 0x00000000000079c5 */ /* 0x000fe20000000000 */
[----:B------:R-:W-:Y:S01]  /*4960*/  UMOV UR20, UR4 ;  /* 0x0000000400147c82 */ /* 0x000fe20008000000 */
[----:B------:R-:W-:Y:S01]  /*4970*/  UMOV UR21, 0x40000040 ;  /* 0x4000004000157882 */ /* 0x000fe20000000000 */
[----:B------:R-:W-:Y:S01]  /*4980*/  UMOV UR22, UR6 ;  /* 0x0000000600167c82 */ /* 0x000fe20008000000 */
[----:B------:R-:W-:Y:S01]  /*4990*/  UMOV UR23, 0x80000020 ;  /* 0x8000002000177882 */ /* 0x000fe20000000000 */
[----:B------:R-:W-:Y:S01]  /*49a0*/  UMOV UR14, 0xfffffffe ;  /* 0xfffffffe000e7882 */ /* 0x000fe20000000000 */
[----:B------:R-:W-:Y:S01]  /*49b0*/  HGMMA.64x128x16.F32.BF16 R24, gdesc[UR20].tnspA, R24 ;  /* 0x21e00000141879f0 */ /* 0x000fe20008701818 */
[----:B------:R-:W-:Y:S01]  /*49c0*/  UMOV UR15, 0x7fffffdf ;  /* 0x7fffffdf000f7882 */ /* 0x000fe20000000000 */
[----:B------:R-:W-:Y:S01]  /*49d0*/  UMOV UR7, URZ ;  /* 0x0000003f00077c82 */ /* 0x000fe20008000000 */
[----:B0-----:R-:W0:Y:S01]  /*49e0*/  LDC R14, c[0x0][0x23c] ;  /* 0x00008f00ff0e7b82 */ /* 0x001e220000000800 */
[----:B------:R-:W-:Y:S01]  /*49f0*/  UIADD3.64 UR14, UR6, -UR14, URZ ;  /* 0x8000000e060e7297 */ /* 0x000fe2000fffe03f */
[----:B0-----:R-:W-:-:S08]  /*4a00*/  IMAD.SHL.U32 R14, R14, 0x20, RZ ;  /* 0x000000200e0e7824 */ /* 0x001fd000078e00ff */
[----:B------:R-:W-:Y:S01]  /*4a10*/  HGMMA.64x128x16.F32.BF16 R24, gdesc[UR12].tnspA, R24, gsb0 ;  /* 0x21e000000c1879f0 */ /* 0x000fe20008001818 */
[----:B------:R-:W-:-:S04]  /*4a20*/  IMAD.WIDE R2, R14, 0x2, R22 ;  /* 0x000000020e027825 */ /* 0x000fc800078e0216 */
[----:B------:R-:W-:Y:S02]  /*4a30*/  IMAD.MOV.U32 R23, RZ, RZ, R2 ;  /* 0x000000ffff177224 */ /* 0x000fe400078e0002 */
[----:B------:R-:W-:Y:S02]  /*4a40*/  IMAD.MOV.U32 R22, RZ, RZ, R3 ;  /* 0x000000ffff167224 */ /* 0x000fe400078e0003 */
[----:B------:R-:W-:-:S04]  /*4a50*/  IMAD.WIDE R2, R14, 0x2, R18 ;  /* 0x000000020e027825 */ /* 0x000fc800078e0212 */
[----:B------:R-:W-:Y:S02]  /*4a60*/  IMAD.MOV.U32 R19, RZ, RZ, R2 ;  /* 0x000000ffff137224 */ /* 0x000fe400078e0002 */
[----:B------:R-:W-:Y:S02]  /*4a70*/  IMAD.MOV.U32 R18, RZ, RZ, R3 ;  /* 0x000000ffff127224 */ /* 0x000fe400078e0003 */
[----:B------:R-:W-:-:S04]  /*4a80*/  IMAD.WIDE R4, R14, 0x2, R90 ;  /* 0x000000020e047825 */ /* 0x000fc800078e025a */
[----:B------:R-:W-:-:S04]  /*4a90*/  IMAD.WIDE R2, R14, 0x2, R104 ;  /* 0x000000020e027825 */ /* 0x000fc800078e0268 */
[----:B------:R-:W-:Y:S02]  /*4aa0*/  IMAD.MOV.U32 R91, RZ, RZ, R4 ;  /* 0x000000ffff5b7224 */ /* 0x000fe400078e0004 */
[----:B------:R-:W-:Y:S02]  /*4ab0*/  IMAD.MOV.U32 R90, RZ, RZ, R5 ;  /* 0x000000ffff5a7224 */ /* 0x000fe400078e0005 */
[----:B------:R-:W-:Y:S02]  /*4ac0*/  IMAD.MOV.U32 R105, RZ, RZ, R2 ;  /* 0x000000ffff697224 */ /* 0x000fe400078e0002 */
[----:B------:R-:W-:Y:S02]  /*4ad0*/  IMAD.MOV.U32 R104, RZ, RZ, R3 ;  /* 0x000000ffff687224 */ /* 0x000fe400078e0003 */
[----:B------:R-:W-:-:S04]  /*4ae0*/  IMAD.WIDE R4, R14, 0x2, R98 ;  /* 0x000000020e047825 */ /* 0x000fc800078e0262 */
[----:B----4-:R-:W-:-:S04]  /*4af0*/  IMAD.WIDE R2, R14, 0x2, R112 ;  /* 0x000000020e027825 */ /* 0x010fc800078e0270 */
[----:B------:R-:W-:-:S04]  /*4b00*/  IMAD.WIDE R8, R14, 0x2, R94 ;  /* 0x000000020e087825 */ /* 0x000fc800078e025e */
[----:B------:R-:W-:Y:S02]  /*4b10*/  IMAD.MOV.U32 R99, RZ, RZ, R4 ;  /* 0x000000ffff637224 */ /* 0x000fe400078e0004 */
[----:B------:R-:W-:Y:S02]  /*4b20*/  IMAD.MOV.U32 R98, RZ, RZ, R5 ;  /* 0x000000ffff627224 */ /* 0x000fe400078e0005 */
[----:B------:R-:W-:Y:S02]  /*4b30*/  IMAD.MOV.U32 R113, RZ, RZ, R2 ;  /* 0x000000ffff717224 */ /* 0x000fe400078e0002 */
[----:B------:R-:W-:Y:S02]  /*4b40*/  IMAD.MOV.U32 R112, RZ, RZ, R3 ;  /* 0x000000ffff707224 */ /* 0x000fe400078e0003 */
[----:B---3--:R-:W-:-:S04]  /*4b50*/  IMAD.WIDE R4, R14, 0x2, R92 ;  /* 0x000000020e047825 */ /* 0x008fc800078e025c */
[----:B--2---:R-:W-:Y:S01]  /*4b60*/  IMAD.WIDE R2, R14, 0x2, R88 ;  /* 0x000000020e027825 */ /* 0x004fe200078e0258 */
[----:B------:R-:W-:-:S03]  /*4b70*/  UIADD3 UR17, UR17, -0x20, URZ ;  /* 0xffffffe011117890 */ /* 0x000fc6000fffe03f */
[----:B------:R-:W-:-:S04]  /*4b80*/  IMAD.WIDE R16, R123, 0x2, R16 ;  /* 0x000000027b107825 */ /* 0x000fc800078e0210 */
[----:B------:R-:W-:Y:S02]  /*4b90*/  IMAD.MOV.U32 R95, RZ, RZ, R8 ;  /* 0x000000ffff5f7224 */ /* 0x000fe400078e0008 */
[----:B------:R-:W-:Y:S02]  /*4ba0*/  IMAD.MOV.U32 R94, RZ, RZ, R9 ;  /* 0x000000ffff5e7224 */ /* 0x000fe400078e0009 */
[----:B------:R-:W-:-:S04]  /*4bb0*/  IMAD.WIDE R20, R14, 0x2, R20 ;  /* 0x000000020e147825 */ /* 0x000fc800078e0214 */
[----:B------:R-:W-:-:S04]  /*4bc0*/  IMAD.WIDE R12, R14, 0x2, R12 ;  /* 0x000000020e0c7825 */ /* 0x000fc800078e020c */
[----:B------:R-:W-:-:S04]  /*4bd0*/  IMAD.WIDE R8, R14, 0x2, R108 ;  /* 0x000000020e087825 */ /* 0x000fc800078e026c */
[----:B------:R-:W-:Y:S02]  /*4be0*/  IMAD.MOV.U32 R93, RZ, RZ, R4 ;  /* 0x000000ffff5d7224 */ /* 0x000fe400078e0004 */
[----:B------:R-:W-:Y:S02]  /*4bf0*/  IMAD.MOV.U32 R92, RZ, RZ, R5 ;  /* 0x000000ffff5c7224 */ /* 0x000fe400078e0005 */
[----:B------:R-:W-:Y:S02]  /*4c00*/  IMAD.MOV.U32 R89, RZ, RZ, R2 ;  /* 0x000000ffff597224 */ /* 0x000fe400078e0002 */
[----:B------:R-:W-:Y:S02]  /*4c10*/  IMAD.MOV.U32 R88, RZ, RZ, R3 ;  /* 0x000000ffff587224 */ /* 0x000fe400078e0003 */
[----:B-----5:R-:W-:-:S04]  /*4c20*/  IMAD.WIDE R4, R14, 0x2, R120 ;  /* 0x000000020e047825 */ /* 0x020fc800078e0278 */
[----:B------:R-:W-:-:S04]  /*4c30*/  IMAD.WIDE R2, R14, 0x2, R102 ;  /* 0x000000020e027825 */ /* 0x000fc800078e0266 */
[----:B------:R-:W-:-:S04]  /*4c40*/  IMAD.WIDE R10, R14, 0x2, R10 ;  /* 0x000000020e0a7825 */ /* 0x000fc800078e020a */
[----:B------:R-:W-:-:S04]  /*4c50*/  IMAD.WIDE R6, R14, 0x2, R6 ;  /* 0x000000020e067825 */ /* 0x000fc800078e0206 */
[----:B------:R-:W-:Y:S02]  /*4c60*/  IMAD.MOV.U32 R124, RZ, RZ, R16 ;  /* 0x000000ffff7c7224 */ /* 0x000fe400078e0010 */
[----:B------:R-:W-:Y:S02]  /*4c70*/  IMAD.MOV.U32 R123, RZ, RZ, R17 ;  /* 0x000000ffff7b7224 */ /* 0x000fe400078e0011 */
[----:B------:R-:W-:Y:S02]  /*4c80*/  IMAD.MOV.U32 R17, RZ, RZ, R20 ;  /* 0x000000ffff117224 */ /* 0x000fe400078e0014 */
[----:B------:R-:W-:Y:S02]  /*4c90*/  IMAD.MOV.U32 R122, RZ, RZ, R12 ;  /* 0x000000ffff7a7224 */ /* 0x000fe400078e000c */
[----:B------:R-:W-:Y:S02]  /*4ca0*/  IMAD.MOV.U32 R16, RZ, RZ, R13 ;  /* 0x000000ffff107224 */ /* 0x000fe400078e000d */
[----:B------:R-:W-:-:S02]  /*4cb0*/  IMAD.MOV.U32 R109, RZ, RZ, R8 ;  /* 0x000000ffff6d7224 */ /* 0x000fc400078e0008 */
[----:B------:R-:W-:Y:S02]  /*4cc0*/  IMAD.MOV.U32 R108, RZ, RZ, R9 ;  /* 0x000000ffff6c7224 */ /* 0x000fe400078e0009 */
[----:B------:R-:W-:Y:S02]  /*4cd0*/  IMAD.MOV.U32 R20, RZ, RZ, R21 ;  /* 0x000000ffff147224 */ /* 0x000fe400078e0015 */
[----:B------:R-:W-:-:S04]  /*4ce0*/  IMAD.WIDE R106, R14, 0x2, R106 ;  /* 0x000000020e6a7825 */ /* 0x000fc800078e026a */
[----:B------:R-:W-:Y:S02]  /*4cf0*/  IMAD.MOV.U32 R121, RZ, RZ, R4 ;  /* 0x000000ffff797224 */ /* 0x000fe400078e0004 */
[----:B------:R-:W-:Y:S02]  /*4d00*/  IMAD.MOV.U32 R120, RZ, RZ, R5 ;  /* 0x000000ffff787224 */ /* 0x000fe400078e0005 */
[----:B------:R-:W-:Y:S01]  /*4d10*/  IMAD.WIDE R118, R14, 0x2, R118 ;  /* 0x000000020e767825 */ /* 0x000fe200078e0276 */
[----:B------:R-:W-:-:S03]  /*4d20*/  WARPGROUP.DEPBAR.LE gsb0, 0x0 ;  /* 0x00008000000079c5 */ /* 0x000fc60000010000 */
[----:B------:R-:W-:-:S04]  /*4d30*/  IMAD.WIDE R114, R14, 0x2, R114 ;  /* 0x000000020e727825 */ /* 0x000fc800078e0272 */
[----:B------:R-:W-:-:S04]  /*4d40*/  IMAD.WIDE R110, R14, 0x2, R110 ;  /* 0x000000020e6e7825 */ /* 0x000fc800078e026e */
[----:B------:R-:W-:Y:S02]  /*4d50*/  IMAD.MOV.U32 R103, RZ, RZ, R2 ;  /* 0x000000ffff677224 */ /* 0x000fe400078e0002 */
[----:B------:R-:W-:Y:S02]  /*4d60*/  IMAD.MOV.U32 R102, RZ, RZ, R3 ;  /* 0x000000ffff667224 */ /* 0x000fe400078e0003 */
[----:B------:R-:W-:Y:S02]  /*4d70*/  IMAD.MOV.U32 R12, RZ, RZ, R10 ;  /* 0x000000ffff0c7224 */ /* 0x000fe400078e000a */
[----:B------:R-:W-:Y:S02]  /*4d80*/  IMAD.MOV.U32 R13, RZ, RZ, R11 ;  /* 0x000000ffff0d7224 */ /* 0x000fe400078e000b */
[----:B------:R-:W-:-:S05]  /*4d90*/  VIADD R15, R15, 0xffffffff ;  /* 0xffffffff0f0f7836 */ /* 0x000fca0000000000 */
[----:B------:R0:W-:Y:S01]  /*4da0*/  STL [R1+0x74], R15 ;  /* 0x0000740f01007387 */ /* 0x0001e20000100800 */
[----:B------:R-:W-:Y:S02]  /*4db0*/  ISETP.NE.U32.AND P0, PT, R15, RZ, PT ;  /* 0x000000ff0f00720c */ /* 0x000fe40003f05070 */
[----:B0-----:R-:W0:Y:S01]  /*4dc0*/  LDC R15, c[0x0][0x238] ;  /* 0x00008e00ff0f7b82 */ /* 0x001e220000000800 */
[----:B------:R-:W-:-:S04]  /*4dd0*/  IMAD.WIDE R116, R14, 0x2, R116 ;  /* 0x000000020e747825 */ /* 0x000fc800078e0274 */
[----:B------:R-:W-:-:S04]  /*4de0*/  IMAD.WIDE R96, R14, 0x2, R96 ;  /* 0x000000020e607825 */ /* 0x000fc800078e0260 */
[----:B------:R-:W-:Y:S02]  /*4df0*/  IMAD.MOV.U32 R8, RZ, RZ, R6 ;  /* 0x000000ffff087224 */ /* 0x000fe400078e0006 */
[----:B------:R-:W-:Y:S02]  /*4e00*/  IMAD.MOV.U32 R9, RZ, RZ, R7 ;  /* 0x000000ffff097224 */ /* 0x000fe400078e0007 */
[----:B0-----:R-:W-:-:S04]  /*4e10*/  IMAD.SHL.U32 R15, R15, 0x20, RZ ;  /* 0x000000200f0f7824 */ /* 0x001fc800078e00ff */
[----:B------:R-:W-:Y:S01]  /*4e20*/  IMAD.WIDE R100, R15, 0x2, R100 ;  /* 0x000000020f647825 */ /* 0x000fe200078e0264 */
[----:B------:R-:W-:Y:S06]  /*4e30*/  @P0 BRA `(.L_x_1) ;  /* 0xffffffe000480947 */ /* 0x000fec000383ffff */
[----:B------:R-:W-:Y:S02]  /*4e40*/  F2FP.BF16.F32.PACK_AB R56, R60, R56 ;  /* 0x000000383c38723e */ /* 0x000fe400000010ff */
[----:B------:R-:W-:Y:S02]  /*4e50*/  F2FP.BF16.F32.PACK_AB R12, R63, R59 ;  /* 0x0000003b3f0c723e */ /* 0x000fe400000010ff */
[----:B------:R-:W-:Y:S02]  /*4e60*/  F2FP.BF16.F32.PACK_AB R8, R62, R58 ;  /* 0x0000003a3e08723e */ /* 0x000fe400000010ff */
[----:B------:R-:W-:Y:S02]  /*4e70*/  F2FP.BF16.F32.PACK_AB R4, R61, R57 ;  /* 0x000000393d04723e */ /* 0x000fe400000010ff */
[----:B------:R-:W-:Y:S02]  /*4e80*/  F2FP.BF16.F32.PACK_AB R16, R31, R27 ;  /* 0x0000001b1f10723e */ /* 0x000fe400000010ff */
[----:B------:R-:W-:-:S02]  /*4e90*/  F2FP.BF16.F32.PACK_AB R20, R30, R26 ;  /* 0x0000001a1e14723e */ /* 0x000fc400000010ff */
        /* <DEDUP_REMOVED lines=25> */
[----:B------:R-:W-:-:S07]  /*5030*/  F2FP.BF16.F32.PACK_AB R24, R28, R24 ;  /* 0x000000181c18723e */ /* 0x000fce00000010ff */
.L_x_0:
[----:B------:R-:W2:Y:S01]  /*5040*/  LDL.LU R88, [R1+0xac] ;  /* 0x0000ac0001587983 */ /* 0x000ea20000300800 */
[----:B------:R-:W-:Y:S01]  /*5050*/  ULDC UR4, c[0x0][0x244] ;  /* 0x0000910000047ab9 */ /* 0x000fe20000000800 */
[----:B------:R-:W0:Y:S01]  /*5060*/  S2R R89, SR_TID.X ;  /* 0x0000000000597919 */ /* 0x000e220000002100 */
[----:B------:R-:W-:Y:S01]  /*5070*/  IMAD.U32 R45, RZ, RZ, UR9 ;  /* 0x00000009ff2d7e24 */ /* 0x000fe2000f8e00ff */
[----:B------:R-:W-:Y:S01]  /*5080*/  ULDC.64 UR6, c[0x0][0x228] ;  /* 0x00008a0000067ab9 */ /* 0x000fe20000000a00 */
[C---:B0-----:R-:W-:Y:S02]  /*5090*/  IMAD.SHL.U32 R0, R89.reuse, 0x400, RZ ;  /* 0x0000040059007824 */ /* 0x041fe400078e00ff */
[C---:B------:R-:W-:Y:S01]  /*50a0*/  IMAD.SHL.U32 R28, R89.reuse, 0x8, RZ ;  /* 0x00000008591c7824 */ /* 0x040fe200078e00ff */
[C---:B------:R-:W-:Y:S01]  /*50b0*/  LOP3.LUT R2, R89.reuse, 0x180, RZ, 0xc0, !PT ;  /* 0x0000018059027812 */ /* 0x040fe200078ec0ff */
[----:B------:R-:W-:Y:S01]  /*50c0*/  IMAD.SHL.U32 R3, R89, 0x20, RZ ;  /* 0x0000002059037824 */ /* 0x000fe200078e00ff */
[----:B------:R-:W-:-:S02]  /*50d0*/  LOP3.LUT R0, R0, 0x6000, RZ, 0xc0, !PT ;  /* 0x0000600000007812 */ /* 0x000fc400078ec0ff */
[----:B------:R-:W-:Y:S02]  /*50e0*/  LOP3.LUT R29, R28, 0x300, RZ, 0xc0, !PT ;  /* 0x000003001c1d7812 */ /* 0x000fe400078ec0ff */
[----:B------:R-:W-:-:S03]  /*50f0*/  LOP3.LUT R0, R0, 0x60, R3, 0xf8, !PT ;  /* 0x0000006000007812 */ /* 0x000fc600078ef803 */
[----:B------:R-:W-:Y:S02]  /*5100*/  IMAD R29, R2, 0x10, R29 ;  /* 0x00000010021d7824 */ /* 0x000fe400078e021d */
[----:B------:R-:W-:Y:S02]  /*5110*/  IMAD.SHL.U32 R80, R89, 0x4, RZ ;  /* 0x0000000459507824 */ /* 0x000fe400078e00ff */
[----:B------:R-:W-:Y:S02]  /*5120*/  IMAD.IADD R29, R0, 0x1, R29 ;  /* 0x00000001001d7824 */ /* 0x000fe400078e021d */
[----:B------:R-:W0:Y:S03]  /*5130*/  LDC R0, c[0x0][0x248] ;  /* 0x00009200ff007b82 */ /* 0x000e260000000800 */
[----:B------:R-:W-:-:S05]  /*5140*/  LOP3.LUT R80, R29, 0x70, R80, 0x78, !PT ;  /* 0x000000701d507812 */ /* 0x000fca00078e7850 */
[----:B------:R-:W-:Y:S01]  /*5150*/  BAR.SYNC.DEFER_BLOCKING 0x0 ;  /* 0x0000000000007b1d */ /* 0x000fe20000010000 */
[C---:B------:R-:W-:Y:S02]  /*5160*/  IMAD.SHL.U32 R3, R89.reuse, 0x1000, RZ ;  /* 0x0000100059037824 */ /* 0x040fe400078e00ff */
[----:B------:R-:W-:Y:S01]  /*5170*/  IMAD.SHL.U32 R28, R89, 0x10, RZ ;  /* 0x00000010591c7824 */ /* 0x000fe200078e00ff */
[----:B------:R-:W-:Y:S02]  /*5180*/  SHF.R.U32.HI R100, RZ, 0x6, R89 ;  /* 0x00000006ff647819 */ /* 0x000fe40000011659 */
[----:B------:R-:W-:Y:S02]  /*5190*/  LOP3.LUT R3, R3, 0x6000, RZ, 0xc0, !PT ;  /* 0x0000600003037812 */ /* 0x000fe400078ec0ff */
[----:B------:R-:W-:Y:S02]  /*51a0*/  SHF.R.U32.HI R2, RZ, 0x2, R2 ;  /* 0x00000002ff027819 */ /* 0x000fe40000011602 */
[----:B------:R-:W-:Y:S01]  /*51b0*/  LOP3.LUT R3, R3, 0x7f0, R28, 0xf8, !PT ;  /* 0x000007f003037812 */ /* 0x000fe200078ef81c */
[----:B------:R-:W-:Y:S04]  /*51c0*/  STS.128 [R80+UR8], R24 ;  /* 0x0000001850007988 */ /* 0x000fe80008000c08 */
[----:B------:R-:W-:Y:S04]  /*51d0*/  STS.128 [R80+UR8+0x400], R60 ;  /* 0x0004003c50007988 */ /* 0x000fe80008000c08 */
[----:B------:R-:W-:Y:S04]  /*51e0*/  STS.128 [R80+UR8+0x80], R20 ;  /* 0x0000801450007988 */ /* 0x000fe80008000c08 */
[----:B------:R1:W-:Y:S01]  /*51f0*/  STS.128 [R80+UR8+0x480], R16 ;  /* 0x0004801050007988 */ /* 0x0003e20008000c08 */
[----:B------:R-:W-:-:S02]  /*5200*/  SGXT.U32 R100, R100, 0x3 ;  /* 0x000000036464781a */ /* 0x000fc40000000000 */
[----:B------:R-:W-:Y:S01]  /*5210*/  LOP3.LUT R2, R3, R2, RZ, 0x3c, !PT ;  /* 0x0000000203027212 */ /* 0x000fe200078e3cff */
[----:B------:R-:W-:Y:S01]  /*5220*/  BAR.SYNC.DEFER_BLOCKING 0x0 ;  /* 0x0000000000007b1d */ /* 0x000fe20000010000 */
[C-C-:B------:R-:W-:Y:S02]  /*5230*/  LOP3.LUT R93, R45.reuse, 0x1f0, R100.reuse, 0xfe, !PT ;  /* 0x000001f02d5d7812 */ /* 0x140fe400078efe64 */
[C-C-:B------:R-:W-:Y:S02]  /*5240*/  LOP3.LUT R40, R45.reuse, 0x1e8, R100.reuse, 0xfe, !PT ;  /* 0x000001e82d287812 */ /* 0x140fe400078efe64 */
[C-C-:B------:R-:W-:Y:S02]  /*5250*/  LOP3.LUT R92, R45.reuse, 0x1e0, R100.reuse, 0xfe, !PT ;  /* 0x000001e02d5c7812 */ /* 0x140fe400078efe64 */
[C-C-:B------:R-:W-:Y:S02]  /*5260*/  LOP3.LUT R71, R45.reuse, 0x1d8, R100.reuse, 0xfe, !PT ;  /* 0x000001d82d477812 */ /* 0x140fe400078efe64 */
[----:B------:R-:W-:-:S02]  /*5270*/  LOP3.LUT R91, R45, 0x1d0, R100, 0xfe, !PT ;  /* 0x000001d02d5b7812 */ /* 0x000fc400078efe64 */
[C-C-:B------:R-:W-:Y:S02]  /*5280*/  LOP3.LUT R90, R45.reuse, 0x1c8, R100.reuse, 0xfe, !PT ;  /* 0x000001c82d5a7812 */ /* 0x140fe400078efe64 */
[C-C-:B------:R-:W-:Y:S02]  /*5290*/  LOP3.LUT R89, R45.reuse, 0x1c0, R100.reuse, 0xfe, !PT ;  /* 0x000001c02d597812 */ /* 0x140fe400078efe64 */
[C-C-:B------:R-:W-:Y:S02]  /*52a0*/  LOP3.LUT R3, R45.reuse, 0x1b0, R100.reuse, 0xfe, !PT ;  /* 0x000001b02d037812 */ /* 0x140fe400078efe64 */
[C-C-:B-1----:R-:W-:Y:S02]  /*52b0*/  LOP3.LUT R17, R45.reuse, 0x1a8, R100.reuse, 0xfe, !PT ;  /* 0x000001a82d117812 */ /* 0x142fe400078efe64 */
[C-C-:B------:R-:W-:Y:S02]  /*52c0*/  LOP3.LUT R19, R45.reuse, 0x1a0, R100.reuse, 0xfe, !PT ;  /* 0x000001a02d137812 */ /* 0x140fe400078efe64 */
[----:B------:R-:W-:-:S02]  /*52d0*/  LOP3.LUT R18, R45, 0x198, R100, 0xfe, !PT ;  /* 0x000001982d127812 */ /* 0x000fc400078efe64 */
[C-C-:B------:R-:W-:Y:S01]  /*52e0*/  LOP3.LUT R21, R45.reuse, 0x190, R100.reuse, 0xfe, !PT ;  /* 0x000001902d157812 */ /* 0x140fe200078efe64 */
[----:B------:R-:W1:Y:S01]  /*52f0*/  LDS.128 R36, [R2+UR8] ;  /* 0x0000000802247984 */ /* 0x000e620008000c00 */
[C-C-:B------:R-:W-:Y:S02]  /*5300*/  LOP3.LUT R16, R45.reuse, 0x188, R100.reuse, 0xfe, !PT ;  /* 0x000001882d107812 */ /* 0x140fe400078efe64 */
[C-C-:B------:R-:W-:Y:S01]  /*5310*/  LOP3.LUT R23, R45.reuse, 0x180, R100.reuse, 0xfe, !PT ;  /* 0x000001802d177812 */ /* 0x140fe200078efe64 */
[----:B------:R-:W-:Y:S01]  /*5320*/  LDS.128 R48, [R2+UR8+0x1800] ;  /* 0x0018000802307984 */ /* 0x000fe20008000c00 */
[C-C-:B------:R-:W-:Y:S02]  /*5330*/  LOP3.LUT R22, R45.reuse, 0x178, R100.reuse, 0xfe, !PT ;  /* 0x000001782d167812 */ /* 0x140fe400078efe64 */
[C-C-:B------:R-:W-:Y:S02]  /*5340*/  LOP3.LUT R26, R45.reuse, 0x170, R100.reuse, 0xfe, !PT ;  /* 0x000001702d1a7812 */ /* 0x140fe400078efe64 */
[----:B------:R-:W-:-:S02]  /*5350*/  LOP3.LUT R27, R45, 0x168, R100, 0xfe, !PT ;  /* 0x000001682d1b7812 */ /* 0x000fc400078efe64 */
[C-C-:B------:R-:W-:Y:S02]  /*5360*/  LOP3.LUT R29, R45.reuse, 0x160, R100.reuse, 0xfe, !PT ;  /* 0x000001602d1d7812 */ /* 0x140fe400078efe64 */
        /* <DEDUP_REMOVED lines=42> */
[----:B------:R-:W-:Y:S02]  /*5610*/  LOP3.LUT R43, R45, 0x10, R100, 0xfe, !PT ;  /* 0x000000102d2b7812 */ /* 0x000fe400078efe64 */
[----:B------:R-:W-:-:S05]  /*5620*/  LOP3.LUT R41, R100, UR9, RZ, 0xfc, !PT ;  /* 0x0000000964297c12 */ /* 0x000fca000f8efcff */
[-C--:B0-----:R-:W-:Y:S02]  /*5630*/  IMAD R103, R41, R0.reuse, RZ ;  /* 0x0000000029677224 */ /* 0x081fe400078e02ff */
[C---:B--2---:R-:W-:Y:S01]  /*5640*/  IMAD R70, R88.reuse, UR4, RZ ;  /* 0x0000000458467c24 */ /* 0x044fe2000f8e02ff */
[----:B------:R-:W-:Y:S01]  /*5650*/  ISETP.GE.AND P0, PT, R88, UR6, PT ;  /* 0x0000000658007c0c */ /* 0x000fe2000bf06270 */
[----:B------:R-:W-:Y:S01]  /*5660*/  ULDC.64 UR4, c[0x0][0x220] ;  /* 0x0000880000047ab9 */ /* 0x000fe20000000a00 */
[C-C-:B------:R-:W-:Y:S02]  /*5670*/  LOP3.LUT R88, R45.reuse, 0x1b8, R100.reuse, 0xfe, !PT ;  /* 0x000001b82d587812 */ /* 0x140fe400078efe64 */
[----:B------:R-:W-:Y:S02]  /*5680*/  LOP3.LUT R45, R45, 0x8, R100, 0xfe, !PT ;  /* 0x000000082d2d7812 */ /* 0x000fe400078efe64 */
[C---:B------:R-:W-:Y:S01]  /*5690*/  LEA R69, P4, R70.reuse, UR4, 0x1 ;  /* 0x0000000446457c11 */ /* 0x040fe2000f8808ff */
[-C--:B------:R-:W-:Y:S01]  /*56a0*/  IMAD R100, R43, R0.reuse, RZ ;  /* 0x000000002b647224 */ /* 0x080fe200078e02ff */
[----:B------:R-:W-:Y:S01]  /*56b0*/  ISETP.LT.AND P3, PT, R41, UR7, !P0 ;  /* 0x0000000729007c0c */ /* 0x000fe2000c761270 */
[----:B------:R-:W-:Y:S01]  /*56c0*/  IMAD R79, R45, R0, RZ ;  /* 0x000000002d4f7224 */ /* 0x000fe200078e02ff */
[----:B------:R-:W-:-:S02]  /*56d0*/  LEA.HI.X.SX32 R70, R70, UR5, 0x1, P4 ;  /* 0x0000000546467c11 */ /* 0x000fc4000a0f0eff */
[----:B------:R-:W-:Y:S02]  /*56e0*/  ISETP.LT.AND P2, PT, R40, UR7, !P0 ;  /* 0x0000000728007c0c */ /* 0x000fe4000c741270 */
[----:B------:R-:W-:Y:S02]  /*56f0*/  ISETP.LT.AND P1, PT, R42, UR7, !P0 ;  /* 0x000000072a007c0c */ /* 0x000fe4000c721270 */
[----:B------:R-:W-:Y:S02]  /*5700*/  ISETP.LT.AND P5, PT, R45, UR7, !P0 ;  /* 0x000000072d007c0c */ /* 0x000fe4000c7a1270 */
[----:B------:R-:W-:Y:S01]  /*5710*/  ISETP.LT.AND P4, PT, R43, UR7, !P0 ;  /* 0x000000072b007c0c */ /* 0x000fe2000c781270 */
[----:B------:R-:W-:Y:S04]  /*5720*/  LDS.128 R44, [R2+UR8+0x1000] ;  /* 0x00100008022c7984 */ /* 0x000fe80008000c00 */
[----:B------:R-:W-:Y:S01]  /*5730*/  LDS.128 R40, [R2+UR8+0x800] ;  /* 0x0008000802287984 */ /* 0x000fe20008000c00 */
[----:B------:R-:W-:Y:S01]  /*5740*/  BAR.SYNC.DEFER_BLOCKING 0x0 ;  /* 0x0000000000007b1d */ /* 0x000fe20000010000 */
[----:B------:R-:W-:-:S04]  /*5750*/  LEA R76, P6, R103, R69, 0x1 ;  /* 0x00000045674c7211 */ /* 0x000fc800078c08ff */
[-C--:B------:R-:W-:Y:S01]  /*5760*/  LEA.HI.X.SX32 R77, R103, R70.reuse, 0x1, P6 ;  /* 0x00000046674d7211 */ /* 0x080fe200030f0eff */
[C---:B------:R-:W-:Y:S01]  /*5770*/  IMAD R103, R0.reuse, 0x20, R103 ;  /* 0x0000002000677824 */ /* 0x040fe200078e0267 */
[CC--:B------:R-:W-:Y:S01]  /*5780*/  LEA R78, P6, R79.reuse, R69.reuse, 0x1 ;  /* 0x000000454f4e7211 */ /* 0x0c0fe200078c08ff */
[----:B------:R-:W-:Y:S04]  /*5790*/  STS.128 [R80+UR8], R56 ;  /* 0x0000003850007988 */ /* 0x000fe80008000c08 */
[----:B------:R0:W-:Y:S04]  /*57a0*/  STS.128 [R80+UR8+0x400], R4 ;  /* 0x0004000450007988 */ /* 0x0001e80008000c08 */
[----:B------:R2:W-:Y:S04]  /*57b0*/  STS.128 [R80+UR8+0x80], R8 ;  /* 0x0000800850007988 */ /* 0x0005e80008000c08 */
[----:B------:R3:W-:Y:S01]  /*57c0*/  STS.128 [R80+UR8+0x480], R12 ;  /* 0x0004800c50007988 */ /* 0x0007e20008000c08 */
[----:B------:R-:W-:Y:S01]  /*57d0*/  BAR.SYNC.DEFER_BLOCKING 0x0 ;  /* 0x0000000000007b1d */ /* 0x000fe20000010000 */
[----:B------:R-:W-:Y:S01]  /*57e0*/  LEA.HI.X.SX32 R79, R79, R70, 0x1, P6 ;  /* 0x000000464f4f7211 */ /* 0x000fe200030f0eff */
[----:B0-----:R-:W-:Y:S01]  /*57f0*/  IMAD R7, R0, 0x8, R103 ;  /* 0x0000000800077824 */ /* 0x001fe200078e0267 */
[----:B------:R-:W-:-:S03]  /*5800*/  LEA R4, P6, R100, R69, 0x1 ;  /* 0x0000004564047211 */ /* 0x000fc600078c08ff */
[----:B--2---:R-:W-:Y:S01]  /*5810*/  IMAD R9, R0, 0x8, R7 ;  /* 0x0000000800097824 */ /* 0x004fe200078e0207 */
[----:B------:R-:W-:Y:S02]  /*5820*/  LEA.HI.X.SX32 R5, R100, R70, 0x1, P6 ;  /* 0x0000004664057211 */ /* 0x000fe400030f0eff */
[----:B-1----:R-:W-:Y:S01]  /*5830*/  PRMT R100, R36, 0x7632, R100 ;  /* 0x0000763224647816 */ /* 0x002fe20000000064 */
[----:B---3--:R-:W-:Y:S01]  /*5840*/  IMAD R15, R0, 0x8, R9 ;  /* 0x00000008000f7824 */ /* 0x008fe200078e0209 */
[----:B------:R-:W-:-:S04]  /*5850*/  LEA R12, P6, R9, R69, 0x1 ;  /* 0x00000045090c7211 */ /* 0x000fc800078c08ff */
[----:B------:R-:W-:Y:S02]  /*5860*/  LEA.HI.X.SX32 R13, R9, R70, 0x1, P6 ;  /* 0x00000046090d7211 */ /* 0x000fe400030f0eff */
[-C--:B------:R-:W-:Y:S01]  /*5870*/  LEA R8, P6, R15, R69.reuse, 0x1 ;  /* 0x000000450f087211 */ /* 0x080fe200078c08ff */
[----:B------:R-:W-:Y:S04]  /*5880*/  @P3 STG.E.U16 desc[UR10][R76.64], R36 ;  /* 0x000000244c003986 */ /* 0x000fe8000c10150a */
[----:B------:R-:W-:Y:S01]  /*5890*/  @P5 STG.E.U16 desc[UR10][R78.64], R100 ;  /* 0x000000644e005986 */ /* 0x000fe2000c10150a */
[C---:B------:R-:W-:Y:S01]  /*58a0*/  ISETP.LT.AND P5, PT, R101.reuse, UR7, !P0 ;  /* 0x0000000765007c0c */ /* 0x040fe2000c7a1270 */
[----:B------:R-:W-:Y:S02]  /*58b0*/  IMAD R101, R101, R0, RZ ;  /* 0x0000000065657224 */ /* 0x000fe400078e02ff */
[----:B------:R0:W-:Y:S01]  /*58c0*/  @P4 STG.E.U16 desc[UR10][R4.64], R37 ;  /* 0x0000002504004986 */ /* 0x0001e2000c10150a */
[----:B------:R-:W-:Y:S01]  /*58d0*/  LEA.HI.X.SX32 R9, R15, R70, 0x1, P6 ;  /* 0x000000460f097211 */ /* 0x000fe200030f0eff */
[----:B------:R-:W-:Y:S01]  /*58e0*/  IMAD R15, R0, 0x8, R15 ;  /* 0x00000008000f7824 */ /* 0x000fe200078e020f */
[----:B------:R-:W-:-:S02]  /*58f0*/  LEA R6, P4, R101, R69, 0x1 ;  /* 0x0000004565067211 */ /* 0x000fc400078808ff */
[----:B0-----:R-:W-:-:S04]  /*5900*/  LEA R4, P3, R103, R69, 0x1 ;  /* 0x0000004567047211 */ /* 0x001fc800078608ff */
[-C--:B------:R-:W-:Y:S02]  /*5910*/  LEA.HI.X.SX32 R5, R103, R70.reuse, 0x1, P3 ;  /* 0x0000004667057211 */ /* 0x080fe400018f0eff */
[----:B------:R-:W-:Y:S02]  /*5920*/  LEA R10, P3, R7, R69, 0x1 ;  /* 0x00000045070a7211 */ /* 0x000fe400078608ff */
[----:B------:R-:W-:Y:S01]  /*5930*/  PRMT R14, R37, 0x7632, R14 ;  /* 0x00007632250e7816 */ /* 0x000fe2000000000e */
[C---:B------:R-:W-:Y:S01]  /*5940*/  IMAD R37, R0.reuse, 0x8, R15 ;  /* 0x0000000800257824 */ /* 0x040fe200078e020f */
[-C--:B------:R-:W-:Y:S02]  /*5950*/  LEA.HI.X.SX32 R11, R7, R70.reuse, 0x1, P3 ;  /* 0x00000046070b7211 */ /* 0x080fe400018f0eff */
[----:B------:R-:W-:Y:S02]  /*5960*/  ISETP.LT.AND P3, PT, R95, UR7, !P0 ;  /* 0x000000075f007c0c */ /* 0x000fe4000c761270 */
[----:B------:R-:W-:Y:S01]  /*5970*/  LEA.HI.X.SX32 R7, R101, R70, 0x1, P4 ;  /* 0x0000004665077211 */ /* 0x000fe200020f0eff */
[----:B------:R-:W-:Y:S01]  /*5980*/  IMAD R57, R0, 0x8, R37 ;  /* 0x0000000800397824 */ /* 0x000fe200078e0225 */
[----:B------:R-:W-:-:S03]  /*5990*/  ISETP.LT.AND P4, PT, R99, UR7, !P0 ;  /* 0x0000000763007c0c */ /* 0x000fc6000c781270 */
[----:B------:R-:W-:Y:S01]  /*59a0*/  @P5 STG.E.U16 desc[UR10][R6.64], R14 ;  /* 0x0000000e06005986 */ /* 0x000fe2000c10150a */
[----:B------:R-:W-:Y:S01]  /*59b0*/  ISETP.LT.AND P5, PT, R97, UR7, !P0 ;  /* 0x0000000761007c0c */ /* 0x000fe2000c7a1270 */
[----:B------:R-:W-:Y:S02]  /*59c0*/  IMAD R59, R0, 0x8, R57 ;  /* 0x00000008003b7824 */ /* 0x000fe400078e0239 */
[----:B------:R-:W-:Y:S01]  /*59d0*/  @P1 STG.E.U16 desc[UR10][R4.64], R38 ;  /* 0x0000002604001986 */ /* 0x000fe2000c10150a */
[----:B------:R-:W-:-:S03]  /*59e0*/  PRMT R36, R38, 0x7632, R36 ;  /* 0x0000763226247816 */ /* 0x000fc60000000024 */
[----:B------:R-:W0:Y:S01]  /*59f0*/  LDS.128 R4, [R2+UR8] ;  /* 0x0000000802047984 */ /* 0x000e220008000c00 */
[----:B------:R-:W-:-:S03]  /*5a00*/  IMAD R77, R0, 0x8, R59 ;  /* 0x00000008004d7824 */ /* 0x000fc600078e023b */
[----:B------:R1:W-:Y:S01]  /*5a10*/  @P3 STG.E.U16 desc[UR10][R10.64], R36 ;  /* 0x000000240a003986 */ /* 0x0003e2000c10150a */
[----:B------:R-:W-:-:S03]  /*5a20*/  IMAD R79, R0, 0x8, R77 ;  /* 0x00000008004f7824 */ /* 0x000fc600078e024d */
[----:B------:R2:W-:Y:S01]  /*5a30*/  @P4 STG.E.U16 desc[UR10][R12.64], R39 ;  /* 0x000000270c004986 */ /* 0x0005e2000c10150a */
[----:B------:R-:W-:Y:S01]  /*5a40*/  IMAD R95, R0, 0x8, R79 ;  /* 0x00000008005f7824 */ /* 0x000fe200078e024f */
[----:B-1----:R-:W-:Y:S02]  /*5a50*/  PRMT R11, R39, 0x7632, R11 ;  /* 0x00007632270b7816 */ /* 0x002fe4000000000b */
[----:B------:R-:W-:-:S03]  /*5a60*/  LEA R10, P3, R15, R69, 0x1 ;  /* 0x000000450f0a7211 */ /* 0x000fc600078608ff */
[----:B------:R1:W-:Y:S01]  /*5a70*/  @P5 STG.E.U16 desc[UR10][R8.64], R11 ;  /* 0x0000000b08005986 */ /* 0x0003e2000c10150a */
[----:B--2---:R-:W-:Y:S01]  /*5a80*/  LEA R12, P4, R37, R69, 0x1 ;  /* 0x00000045250c7211 */ /* 0x004fe200078808ff */
[----:B------:R-:W-:-:S03]  /*5a90*/  IMAD R97, R0, 0x8, R95 ;  /* 0x0000000800617824 */ /* 0x000fc600078e025f */
[-C--:B------:R-:W-:Y:S02]  /*5aa0*/  LEA.HI.X.SX32 R13, R37, R70.reuse, 0x1, P4 ;  /* 0x00000046250d7211 */ /* 0x080fe400020f0eff */
[-C--:B-1----:R-:W-:Y:S02]  /*5ab0*/  LEA.HI.X.SX32 R11, R15, R70.reuse, 0x1, P3 ;  /* 0x000000460f0b7211 */ /* 0x082fe400018f0eff */
[-C--:B------:R-:W-:Y:S02]  /*5ac0*/  LEA R14, P3, R57, R69.reuse, 0x1 ;  /* 0x00000045390e7211 */ /* 0x080fe400078608ff */
[-C--:B------:R-:W-:Y:S02]  /*5ad0*/  LEA R36, P4, R59, R69.reuse, 0x1 ;  /* 0x000000453b247211 */ /* 0x080fe400078808ff */
[-C--:B------:R-:W-:Y:S02]  /*5ae0*/  LEA.HI.X.SX32 R15, R57, R70.reuse, 0x1, P3 ;  /* 0x00000046390f7211 */ /* 0x080fe400018f0eff */
[----:B------:R-:W-:Y:S01]  /*5af0*/  LEA R38, P3, R77, R69, 0x1 ;  /* 0x000000454d267211 */ /* 0x000fe200078608ff */
[----:B------:R-:W-:Y:S01]  /*5b00*/  IMAD R9, R0, 0x8, R97 ;  /* 0x0000000800097824 */ /* 0x000fe200078e0261 */
[----:B------:R-:W-:-:S02]  /*5b10*/  LEA.HI.X.SX32 R37, R59, R70, 0x1, P4 ;  /* 0x000000463b257211 */ /* 0x000fc400020f0eff */
[-C--:B------:R-:W-:Y:S01]  /*5b20*/  LEA.HI.X.SX32 R39, R77, R70.reuse, 0x1, P3 ;  /* 0x000000464d277211 */ /* 0x080fe200018f0eff */
[C---:B------:R-:W-:Y:S01]  /*5b30*/  IMAD R99, R0.reuse, 0x8, R9 ;  /* 0x0000000800637824 */ /* 0x040fe200078e0209 */
[-C--:B------:R-:W-:Y:S02]  /*5b40*/  LEA R56, P4, R79, R69.reuse, 0x1 ;  /* 0x000000454f387211 */ /* 0x080fe400078808ff */
[-C--:B------:R-:W-:Y:S02]  /*5b50*/  LEA R58, P3, R95, R69.reuse, 0x1 ;  /* 0x000000455f3a7211 */ /* 0x080fe400078608ff */
[-C--:B------:R-:W-:Y:S02]  /*5b60*/  LEA.HI.X.SX32 R57, R79, R70.reuse, 0x1, P4 ;  /* 0x000000464f397211 */ /* 0x080fe400020f0eff */
[----:B------:R-:W-:Y:S01]  /*5b70*/  LEA.HI.X.SX32 R59, R95, R70, 0x1, P3 ;  /* 0x000000465f3b7211 */ /* 0x000fe200018f0eff */
[----:B------:R-:W-:Y:S01]  /*5b80*/  IMAD R95, R0, 0x8, R99 ;  /* 0x00000008005f7824 */ /* 0x000fe200078e0263 */
[----:B------:R-:W-:-:S02]  /*5b90*/  LEA R76, P4, R97, R69, 0x1 ;  /* 0x00000045614c7211 */ /* 0x000fc400078808ff */
[----:B------:R-:W-:Y:S02]  /*5ba0*/  ISETP.LT.AND P1, PT, R96, UR7, !P0 ;  /* 0x0000000760007c0c */ /* 0x000fe4000c721270 */
[----:B------:R-:W-:Y:S02]  /*5bb0*/  ISETP.LT.AND P6, PT, R98, UR7, !P0 ;  /* 0x0000000762007c0c */ /* 0x000fe4000c7c1270 */
[-C--:B------:R-:W-:Y:S02]  /*5bc0*/  LEA R78, P3, R9, R69.reuse, 0x1 ;  /* 0x00000045094e7211 */ /* 0x080fe400078608ff */
[-C--:B------:R-:W-:Y:S02]  /*5bd0*/  LEA.HI.X.SX32 R77, R97, R70.reuse, 0x1, P4 ;  /* 0x00000046614d7211 */ /* 0x080fe400020f0eff */
[----:B------:R-:W-:Y:S02]  /*5be0*/  LEA R8, P4, R95, R69, 0x1 ;  /* 0x000000455f087211 */ /* 0x000fe400078808ff */
[----:B------:R-:W-:-:S02]  /*5bf0*/  LEA.HI.X.SX32 R79, R9, R70, 0x1, P3 ;  /* 0x00000046094f7211 */ /* 0x000fc400018f0eff */
[----:B------:R-:W-:Y:S02]  /*5c00*/  LEA R80, P5, R99, R69, 0x1 ;  /* 0x0000004563507211 */ /* 0x000fe400078a08ff */
[-C--:B------:R-:W-:Y:S02]  /*5c10*/  LEA.HI.X.SX32 R9, R95, R70.reuse, 0x1, P4 ;  /* 0x000000465f097211 */ /* 0x080fe400020f0eff */
[----:B------:R-:W-:Y:S02]  /*5c20*/  ISETP.LT.AND P4, PT, R86, UR7, !P0 ;  /* 0x0000000756007c0c */ /* 0x000fe4000c781270 */
[----:B0-----:R-:W-:Y:S02]  /*5c30*/  PRMT R86, R4, 0x7632, R86 ;  /* 0x0000763204567816 */ /* 0x001fe40000000056 */
[----:B------:R-:W-:Y:S02]  /*5c40*/  ISETP.LT.AND P3, PT, R81, UR7, !P0 ;  /* 0x0000000751007c0c */ /* 0x000fe4000c761270 */
[----:B------:R-:W-:Y:S01]  /*5c50*/  LEA.HI.X.SX32 R81, R99, R70, 0x1, P5 ;  /* 0x0000004663517211 */ /* 0x000fe200028f0eff */
[----:B------:R0:W-:Y:S01]  /*5c60*/  @P1 STG.E.U16 desc[UR10][R10.64], R4 ;  /* 0x000000040a001986 */ /* 0x0001e2000c10150a */
[----:B------:R-:W-:-:S02]  /*5c70*/  ISETP.LT.AND P5, PT, R87, UR7, !P0 ;  /* 0x0000000757007c0c */ /* 0x000fc4000c7a1270 */
[----:B------:R-:W-:Y:S01]  /*5c80*/  ISETP.LT.AND P1, PT, R85, UR7, !P0 ;  /* 0x0000000755007c0c */ /* 0x000fe2000c721270 */
[----:B------:R1:W-:Y:S01]  /*5c90*/  @P6 STG.E.U16 desc[UR10][R12.64], R86 ;  /* 0x000000560c006986 */ /* 0x0003e2000c10150a */
[----:B------:R-:W-:Y:S02]  /*5ca0*/  ISETP.LT.AND P6, PT, R84, UR7, !P0 ;  /* 0x0000000754007c0c */ /* 0x000fe4000c7c1270 */
[----:B0-----:R-:W-:-:S03]  /*5cb0*/  PRMT R11, R5, 0x7632, R11 ;  /* 0x00007632050b7816 */ /* 0x001fc6000000000b */
[----:B------:R-:W-:Y:S01]  /*5cc0*/  @P3 STG.E.U16 desc[UR10][R14.64], R5 ;  /* 0x000000050e003986 */ /* 0x000fe2000c10150a */
[----:B-1----:R-:W-:-:S03]  /*5cd0*/  PRMT R13, R6, 0x7632, R13 ;  /* 0x00007632060d7816 */ /* 0x002fc6000000000d */
[----:B------:R0:W-:Y:S01]  /*5ce0*/  @P5 STG.E.U16 desc[UR10][R36.64], R11 ;  /* 0x0000000b24005986 */ /* 0x0001e2000c10150a */
[----:B------:R-:W-:Y:S02]  /*5cf0*/  ISETP.LT.AND P3, PT, R83, UR7, !P0 ;  /* 0x0000000753007c0c */ /* 0x000fe4000c761270 */
[----:B------:R-:W-:Y:S01]  /*5d00*/  ISETP.LT.AND P5, PT, R82, UR7, !P0 ;  /* 0x0000000752007c0c */ /* 0x000fe2000c7a1270 */
[----:B------:R-:W-:Y:S04]  /*5d10*/  @P4 STG.E.U16 desc[UR10][R38.64], R6 ;  /* 0x0000000626004986 */ /* 0x000fe8000c10150a */
[----:B------:R1:W-:Y:S01]  /*5d20*/  @P1 STG.E.U16 desc[UR10][R56.64], R13 ;  /* 0x0000000d38001986 */ /* 0x0003e2000c10150a */
[----:B------:R-:W-:-:S03]  /*5d30*/  ISETP.LT.AND P1, PT, R75, UR7, !P0 ;  /* 0x000000074b007c0c */ /* 0x000fc6000c721270 */
[----:B------:R-:W-:Y:S01]  /*5d40*/  @P6 STG.E.U16 desc[UR10][R58.64], R7 ;  /* 0x000000073a006986 */ /* 0x000fe2000c10150a */
[----:B------:R-:W-:Y:S01]  /*5d50*/  ISETP.LT.AND P6, PT, R74, UR7, !P0 ;  /* 0x000000074a007c0c */ /* 0x000fe2000c7c1270 */
[----:B------:R-:W-:Y:S01]  /*5d60*/  IMAD R95, R0, 0x8, R95 ;  /* 0x00000008005f7824 */ /* 0x000fe200078e025f */
[----:B------:R-:W-:Y:S02]  /*5d70*/  PRMT R12, R7, 0x7632, R12 ;  /* 0x00007632070c7816 */ /* 0x000fe4000000000c */
[----:B0-----:R-:W-:Y:S01]  /*5d80*/  PRMT R11, R40, 0x7632, R11 ;  /* 0x00007632280b7816 */ /* 0x001fe2000000000b */
[----:B------:R-:W0:Y:S01]  /*5d90*/  LDS.128 R4, [R2+UR8+0x800] ;  /* 0x0008000802047984 */ /* 0x000e220008000c00 */
[----:B-1----:R-:W-:-:S03]  /*5da0*/  IMAD R13, R0, 0x8, R95 ;  /* 0x00000008000d7824 */ /* 0x002fc600078e025f */
[----:B------:R1:W-:Y:S04]  /*5db0*/  @P3 STG.E.U16 desc[UR10][R76.64], R12 ;  /* 0x0000000c4c003986 */ /* 0x0003e8000c10150a */
[----:B------:R-:W-:Y:S01]  /*5dc0*/  @P5 STG.E.U16 desc[UR10][R78.64], R40 ;  /* 0x000000284e005986 */ /* 0x000fe2000c10150a */
[----:B------:R-:W-:Y:S01]  /*5dd0*/  ISETP.LT.AND P5, PT, R73, UR7, !P0 ;  /* 0x0000000749007c0c */ /* 0x000fe2000c7a1270 */
[----:B------:R-:W-:Y:S02]  /*5de0*/  IMAD R15, R0, 0x8, R13 ;  /* 0x00000008000f7824 */ /* 0x000fe400078e020d */
[----:B------:R2:W-:Y:S01]  /*5df0*/  @P1 STG.E.U16 desc[UR10][R80.64], R11 ;  /* 0x0000000b50001986 */ /* 0x0005e2000c10150a */
[----:B------:R-:W-:-:S03]  /*5e00*/  LEA R10, P1, R95, R69, 0x1 ;  /* 0x000000455f0a7211 */ /* 0x000fc600078208ff */
[----:B------:R3:W-:Y:S01]  /*5e10*/  @P6 STG.E.U16 desc[UR10][R8.64], R41 ;  /* 0x0000002908006986 */ /* 0x0007e2000c10150a */
[CC--:B-1----:R-:W-:Y:S02]  /*5e20*/  LEA R12, P6, R13.reuse, R69.reuse, 0x1 ;  /* 0x000000450d0c7211 */ /* 0x0c2fe400078c08ff */
[----:B------:R-:W-:Y:S02]  /*5e30*/  ISETP.LT.AND P3, PT, R72, UR7, !P0 ;  /* 0x0000000748007c0c */ /* 0x000fe4000c761270 */
[-C--:B------:R-:W-:Y:S02]  /*5e40*/  LEA.HI.X.SX32 R13, R13, R70.reuse, 0x1, P6 ;  /* 0x000000460d0d7211 */ /* 0x080fe400030f0eff */
[----:B------:R-:W-:Y:S02]  /*5e50*/  PRMT R36, R41, 0x7632, R36 ;  /* 0x0000763229247816 */ /* 0x000fe40000000024 */
[-C--:B--2---:R-:W-:Y:S02]  /*5e60*/  LEA.HI.X.SX32 R11, R95, R70.reuse, 0x1, P1 ;  /* 0x000000465f0b7211 */ /* 0x084fe400008f0eff */
[----:B------:R-:W-:Y:S01]  /*5e70*/  ISETP.LT.AND P1, PT, R53, UR7, !P0 ;  /* 0x0000000735007c0c */ /* 0x000fe2000c721270 */
[C---:B---3--:R-:W-:Y:S01]  /*5e80*/  IMAD R9, R0.reuse, 0x8, R15 ;  /* 0x0000000800097824 */ /* 0x048fe200078e020f */
[----:B------:R-:W-:Y:S01]  /*5e90*/  LEA R14, P6, R15, R69, 0x1 ;  /* 0x000000450f0e7211 */ /* 0x000fe200078c08ff */
[----:B------:R1:W-:Y:S01]  /*5ea0*/  @P5 STG.E.U16 desc[UR10][R10.64], R36 ;  /* 0x000000240a005986 */ /* 0x0003e2000c10150a */
[----:B------:R-:W-:Y:S01]  /*5eb0*/  ISETP.LT.AND P5, PT, R61, UR7, !P0 ;  /* 0x000000073d007c0c */ /* 0x000fe2000c7a1270 */
[----:B------:R-:W-:Y:S01]  /*5ec0*/  IMAD R37, R0, 0x8, R9 ;  /* 0x0000000800257824 */ /* 0x000fe200078e0209 */
[----:B------:R-:W-:-:S02]  /*5ed0*/  LEA.HI.X.SX32 R15, R15, R70, 0x1, P6 ;  /* 0x000000460f0f7211 */ /* 0x000fc400030f0eff */
[-C--:B------:R-:W-:Y:S01]  /*5ee0*/  LEA R8, P6, R9, R69.reuse, 0x1 ;  /* 0x0000004509087211 */ /* 0x080fe200078c08ff */
[----:B------:R2:W-:Y:S01]  /*5ef0*/  @P3 STG.E.U16 desc[UR10][R12.64], R42 ;  /* 0x0000002a0c003986 */ /* 0x0005e2000c10150a */
[----:B------:R-:W-:Y:S02]  /*5f00*/  ISETP.LT.AND P3, PT, R67, UR7, !P0 ;  /* 0x0000000743007c0c */ /* 0x000fe4000c761270 */
[----:B------:R-:W-:Y:S02]  /*5f10*/  LEA.HI.X.SX32 R9, R9, R70, 0x1, P6 ;  /* 0x0000004609097211 */ /* 0x000fe400030f0eff */
[----:B-1----:R-:W-:Y:S02]  /*5f20*/  PRMT R11, R42, 0x7632, R11 ;  /* 0x000076322a0b7816 */ /* 0x002fe4000000000b */
[----:B------:R-:W-:Y:S01]  /*5f30*/  LEA R10, P6, R37, R69, 0x1 ;  /* 0x00000045250a7211 */ /* 0x000fe200078c08ff */
[----:B--2---:R-:W-:Y:S02]  /*5f40*/  IMAD R13, R0, 0x8, R37 ;  /* 0x00000008000d7824 */ /* 0x004fe400078e0225 */
[----:B------:R1:W-:Y:S01]  /*5f50*/  @P1 STG.E.U16 desc[UR10][R14.64], R11 ;  /* 0x0000000b0e001986 */ /* 0x0003e2000c10150a */
[----:B------:R-:W-:-:S03]  /*5f60*/  ISETP.LT.AND P1, PT, R68, UR7, !P0 ;  /* 0x0000000744007c0c */ /* 0x000fc6000c721270 */
[----:B------:R-:W-:Y:S01]  /*5f70*/  @P5 STG.E.U16 desc[UR10][R8.64], R43 ;  /* 0x0000002b08005986 */ /* 0x000fe2000c10150a */
[----:B------:R-:W-:Y:S02]  /*5f80*/  ISETP.LT.AND P5, PT, R64, UR7, !P0 ;  /* 0x0000000740007c0c */ /* 0x000fe4000c7a1270 */
[-C--:B-1----:R-:W-:Y:S01]  /*5f90*/  LEA.HI.X.SX32 R11, R37, R70.reuse, 0x1, P6 ;  /* 0x00000046250b7211 */ /* 0x082fe200030f0eff */
[C---:B------:R-:W-:Y:S01]  /*5fa0*/  IMAD R37, R0.reuse, 0x8, R13 ;  /* 0x0000000800257824 */ /* 0x040fe200078e020d */
[-C--:B------:R-:W-:Y:S02]  /*5fb0*/  LEA R12, P6, R13, R69.reuse, 0x1 ;  /* 0x000000450d0c7211 */ /* 0x080fe400078c08ff */
[----:B------:R-:W-:Y:S01]  /*5fc0*/  PRMT R15, R43, 0x7632, R15 ;  /* 0x000076322b0f7816 */ /* 0x000fe2000000000f */
[----:B------:R-:W-:Y:S01]  /*5fd0*/  IMAD R39, R0, 0x8, R37 ;  /* 0x0000000800277824 */ /* 0x000fe200078e0225 */
[----:B------:R-:W-:Y:S02]  /*5fe0*/  LEA.HI.X.SX32 R13, R13, R70, 0x1, P6 ;  /* 0x000000460d0d7211 */ /* 0x000fe400030f0eff */
[----:B------:R-:W-:Y:S01]  /*5ff0*/  LEA R14, P6, R37, R69, 0x1 ;  /* 0x00000045250e7211 */ /* 0x000fe200078c08ff */
[----:B------:R1:W-:Y:S01]  /*6000*/  @P3 STG.E.U16 desc[UR10][R10.64], R15 ;  /* 0x0000000f0a003986 */ /* 0x0003e2000c10150a */
[----:B------:R-:W-:-:S03]  /*6010*/  ISETP.LT.AND P3, PT, R66, UR7, !P0 ;  /* 0x0000000742007c0c */ /* 0x000fc6000c761270 */
[----:B0-----:R-:W-:Y:S01]  /*6020*/  @P1 STG.E.U16 desc[UR10][R12.64], R4 ;  /* 0x000000040c001986 */ /* 0x001fe2000c10150a */
[----:B------:R-:W-:Y:S02]  /*6030*/  ISETP.LT.AND P1, PT, R60, UR7, !P0 ;  /* 0x000000073c007c0c */ /* 0x000fe4000c721270 */
[-C--:B-1----:R-:W-:Y:S01]  /*6040*/  LEA.HI.X.SX32 R15, R37, R70.reuse, 0x1, P6 ;  /* 0x00000046250f7211 */ /* 0x082fe200030f0eff */
[----:B------:R-:W-:Y:S01]  /*6050*/  IMAD R37, R0, 0x8, R39 ;  /* 0x0000000800257824 */ /* 0x000fe200078e0227 */
[CC--:B------:R-:W-:Y:S02]  /*6060*/  LEA R8, P6, R39.reuse, R69.reuse, 0x1 ;  /* 0x0000004527087211 */ /* 0x0c0fe400078c08ff */
[----:B------:R-:W-:Y:S02]  /*6070*/  PRMT R11, R4, 0x7632, R11 ;  /* 0x00007632040b7816 */ /* 0x000fe4000000000b */
[----:B------:R-:W-:Y:S01]  /*6080*/  LEA.HI.X.SX32 R9, R39, R70, 0x1, P6 ;  /* 0x0000004627097211 */ /* 0x000fe200030f0eff */
[----:B------:R-:W-:Y:S01]  /*6090*/  IMAD R39, R0, 0x8, R37 ;  /* 0x0000000800277824 */ /* 0x000fe200078e0225 */
[----:B------:R-:W-:Y:S01]  /*60a0*/  LEA R10, P6, R37, R69, 0x1 ;  /* 0x00000045250a7211 */ /* 0x000fe200078c08ff */
[----:B------:R0:W-:Y:S01]  /*60b0*/  @P5 STG.E.U16 desc[UR10][R14.64], R11 ;  /* 0x0000000b0e005986 */ /* 0x0001e2000c10150a */
[----:B------:R-:W-:-:S03]  /*60c0*/  ISETP.LT.AND P5, PT, R65, UR7, !P0 ;  /* 0x0000000741007c0c */ /* 0x000fc6000c7a1270 */
[----:B------:R1:W-:Y:S01]  /*60d0*/  @P3 STG.E.U16 desc[UR10][R8.64], R5 ;  /* 0x0000000508003986 */ /* 0x0003e2000c10150a */
[----:B------:R-:W-:Y:S02]  /*60e0*/  ISETP.LT.AND P3, PT, R63, UR7, !P0 ;  /* 0x000000073f007c0c */ /* 0x000fe4000c761270 */
[-C--:B0-----:R-:W-:Y:S01]  /*60f0*/  LEA.HI.X.SX32 R11, R37, R70.reuse, 0x1, P6 ;  /* 0x00000046250b7211 */ /* 0x081fe200030f0eff */
[C---:B------:R-:W-:Y:S01]  /*6100*/  IMAD R37, R0.reuse, 0x8, R39 ;  /* 0x0000000800257824 */ /* 0x040fe200078e0227 */
[-C--:B------:R-:W-:Y:S02]  /*6110*/  LEA R12, P6, R39, R69.reuse, 0x1 ;  /* 0x00000045270c7211 */ /* 0x080fe400078c08ff */
[----:B------:R-:W-:Y:S01]  /*6120*/  PRMT R15, R5, 0x7632, R15 ;  /* 0x00007632050f7816 */ /* 0x000fe2000000000f */
[C---:B-1----:R-:W-:Y:S01]  /*6130*/  IMAD R5, R0.reuse, 0x8, R37 ;  /* 0x0000000800057824 */ /* 0x042fe200078e0225 */
[----:B------:R-:W-:Y:S02]  /*6140*/  LEA.HI.X.SX32 R13, R39, R70, 0x1, P6 ;  /* 0x00000046270d7211 */ /* 0x000fe400030f0eff */
[----:B------:R-:W-:Y:S01]  /*6150*/  LEA R14, P6, R37, R69, 0x1 ;  /* 0x00000045250e7211 */ /* 0x000fe200078c08ff */
[----:B------:R0:W-:Y:S01]  /*6160*/  @P1 STG.E.U16 desc[UR10][R10.64], R15 ;  /* 0x0000000f0a001986 */ /* 0x0001e2000c10150a */
[----:B------:R-:W-:Y:S01]  /*6170*/  IMAD R9, R0, 0x8, R5 ;  /* 0x0000000800097824 */ /* 0x000fe200078e0205 */
[----:B------:R-:W-:-:S02]  /*6180*/  ISETP.LT.AND P1, PT, R62, UR7, !P0 ;  /* 0x000000073e007c0c */ /* 0x000fc4000c721270 */
[----:B------:R-:W-:Y:S01]  /*6190*/  PRMT R36, R6, 0x7632, R36 ;  /* 0x0000763206247816 */ /* 0x000fe20000000024 */
[----:B------:R1:W-:Y:S01]  /*61a0*/  @P5 STG.E.U16 desc[UR10][R12.64], R6 ;  /* 0x000000060c005986 */ /* 0x0003e2000c10150a */
[----:B------:R-:W-:Y:S02]  /*61b0*/  ISETP.LT.AND P5, PT, R35, UR7, !P0 ;  /* 0x0000000723007c0c */ /* 0x000fe4000c7a1270 */
[----:B0-----:R-:W-:Y:S02]  /*61c0*/  LEA.HI.X.SX32 R15, R37, R70, 0x1, P6 ;  /* 0x00000046250f7211 */ /* 0x001fe400030f0eff */
[----:B------:R-:W-:Y:S01]  /*61d0*/  LEA R4, P6, R5, R69, 0x1 ;  /* 0x0000004505047211 */ /* 0x000fe200078c08ff */
[----:B------:R-:W-:-:S03]  /*61e0*/  IMAD R11, R0, 0x8, R9 ;  /* 0x00000008000b7824 */ /* 0x000fc600078e0209 */
[-C--:B------:R-:W-:Y:S02]  /*61f0*/  LEA.HI.X.SX32 R5, R5, R70.reuse, 0x1, P6 ;  /* 0x0000004605057211 */ /* 0x080fe400030f0eff */
[-C--:B------:R-:W-:Y:S01]  /*6200*/  LEA R8, P6, R9, R69.reuse, 0x1 ;  /* 0x0000004509087211 */ /* 0x080fe200078c08ff */
[----:B------:R0:W-:Y:S01]  /*6210*/  @P3 STG.E.U16 desc[UR10][R14.64], R36 ;  /* 0x000000240e003986 */ /* 0x0001e2000c10150a */
[----:B------:R-:W-:Y:S01]  /*6220*/  ISETP.LT.AND P3, PT, R55, UR7, !P0 ;  /* 0x0000000737007c0c */ /* 0x000fe2000c761270 */
[----:B-1----:R-:W-:Y:S01]  /*6230*/  IMAD R13, R0, 0x8, R11 ;  /* 0x00000008000d7824 */ /* 0x002fe200078e020b */
[-C--:B------:R-:W-:Y:S02]  /*6240*/  LEA.HI.X.SX32 R9, R9, R70.reuse, 0x1, P6 ;  /* 0x0000004609097211 */ /* 0x080fe400030f0eff */
[----:B------:R-:W-:Y:S02]  /*6250*/  LEA R10, P6, R11, R69, 0x1 ;  /* 0x000000450b0a7211 */ /* 0x000fe400078c08ff */
[----:B------:R-:W-:Y:S01]  /*6260*/  PRMT R6, R7, 0x7632, R6 ;  /* 0x0000763207067816 */ /* 0x000fe20000000006 */
[----:B------:R-:W-:Y:S01]  /*6270*/  @P1 STG.E.U16 desc[UR10][R4.64], R7 ;  /* 0x0000000704001986 */ /* 0x000fe2000c10150a */
[----:B------:R-:W-:-:S02]  /*6280*/  LEA.HI.X.SX32 R11, R11, R70, 0x1, P6 ;  /* 0x000000460b0b7211 */ /* 0x000fc400030f0eff */
[CC--:B------:R-:W-:Y:S01]  /*6290*/  LEA R12, P6, R13.reuse, R69.reuse, 0x1 ;  /* 0x000000450d0c7211 */ /* 0x0c0fe200078c08ff */
[----:B0-----:R-:W-:Y:S01]  /*62a0*/  IMAD R15, R0, 0x8, R13 ;  /* 0x00000008000f7824 */ /* 0x001fe200078e020d */
[----:B------:R-:W-:Y:S01]  /*62b0*/  ISETP.LT.AND P1, PT, R54, UR7, !P0 ;  /* 0x0000000736007c0c */ /* 0x000fe2000c721270 */
[----:B------:R0:W-:Y:S01]  /*62c0*/  @P5 STG.E.U16 desc[UR10][R8.64], R6 ;  /* 0x0000000608005986 */ /* 0x0001e2000c10150a */
[----:B------:R-:W-:Y:S02]  /*62d0*/  LEA.HI.X.SX32 R13, R13, R70, 0x1, P6 ;  /* 0x000000460d0d7211 */ /* 0x000fe400030f0eff */
[----:B------:R-:W-:Y:S01]  /*62e0*/  LEA R14, P6, R15, R69, 0x1 ;  /* 0x000000450f0e7211 */ /* 0x000fe200078c08ff */
[----:B------:R-:W1:Y:S01]  /*62f0*/  LDS.128 R4, [R2+UR8+0x1000] ;  /* 0x0010000802047984 */ /* 0x000e620008000c00 */
[----:B------:R-:W-:-:S03]  /*6300*/  ISETP.LT.AND P5, PT, R33, UR7, !P0 ;  /* 0x0000000721007c0c */ /* 0x000fc6000c7a1270 */
[----:B------:R2:W-:Y:S01]  /*6310*/  @P3 STG.E.U16 desc[UR10][R10.64], R44 ;  /* 0x0000002c0a003986 */ /* 0x0005e2000c10150a */
[----:B------:R-:W-:Y:S01]  /*6320*/  ISETP.LT.AND P3, PT, R52, UR7, !P0 ;  /* 0x0000000734007c0c */ /* 0x000fe2000c761270 */
[----:B0-----:R-:W-:Y:S01]  /*6330*/  IMAD R9, R0, 0x8, R15 ;  /* 0x0000000800097824 */ /* 0x001fe200078e020f */
[----:B------:R-:W-:Y:S02]  /*6340*/  PRMT R35, R44, 0x7632, R35 ;  /* 0x000076322c237816 */ /* 0x000fe40000000023 */
[-C--:B------:R-:W-:Y:S01]  /*6350*/  LEA.HI.X.SX32 R15, R15, R70.reuse, 0x1, P6 ;  /* 0x000000460f0f7211 */ /* 0x080fe200030f0eff */
[----:B------:R-:W-:Y:S01]  /*6360*/  IMAD R33, R0, 0x8, R9 ;  /* 0x0000000800217824 */ /* 0x000fe200078e0209 */
[C---:B------:R-:W-:Y:S01]  /*6370*/  LEA R8, P6, R9.reuse, R69, 0x1 ;  /* 0x0000004509087211 */ /* 0x040fe200078c08ff */
[----:B------:R0:W-:Y:S01]  /*6380*/  @P1 STG.E.U16 desc[UR10][R12.64], R35 ;  /* 0x000000230c001986 */ /* 0x0001e2000c10150a */
[----:B------:R-:W-:Y:S02]  /*6390*/  ISETP.LT.AND P1, PT, R34, UR7, !P0 ;  /* 0x0000000722007c0c */ /* 0x000fe4000c721270 */
[----:B------:R-:W-:-:S02]  /*63a0*/  LEA.HI.X.SX32 R9, R9, R70, 0x1, P6 ;  /* 0x0000004609097211 */ /* 0x000fc400030f0eff */
[-C--:B--2---:R-:W-:Y:S02]  /*63b0*/  LEA R10, P6, R33, R69.reuse, 0x1 ;  /* 0x00000045210a7211 */ /* 0x084fe400078c08ff */
[----:B------:R-:W-:Y:S01]  /*63c0*/  PRMT R34, R45, 0x7632, R34 ;  /* 0x000076322d227816 */ /* 0x000fe20000000022 */
[----:B------:R2:W-:Y:S01]  /*63d0*/  @P5 STG.E.U16 desc[UR10][R14.64], R45 ;  /* 0x0000002d0e005986 */ /* 0x0005e2000c10150a */
[----:B0-----:R-:W-:Y:S01]  /*63e0*/  IMAD R13, R0, 0x8, R33 ;  /* 0x00000008000d7824 */ /* 0x001fe200078e0221 */
[----:B------:R-:W-:Y:S02]  /*63f0*/  LEA.HI.X.SX32 R11, R33, R70, 0x1, P6 ;  /* 0x00000046210b7211 */ /* 0x000fe400030f0eff */
[----:B------:R0:W-:Y:S01]  /*6400*/  @P3 STG.E.U16 desc[UR10][R8.64], R34 ;  /* 0x0000002208003986 */ /* 0x0001e2000c10150a */
[----:B------:R-:W-:Y:S02]  /*6410*/  ISETP.LT.AND P5, PT, R20, UR7, !P0 ;  /* 0x0000000714007c0c */ /* 0x000fe4000c7a1270 */
[----:B------:R-:W-:Y:S01]  /*6420*/  LEA R12, P6, R13, R69, 0x1 ;  /* 0x000000450d0c7211 */ /* 0x000fe200078c08ff */
[----:B--2---:R-:W-:Y:S01]  /*6430*/  IMAD R15, R0, 0x8, R13 ;  /* 0x00000008000f7824 */ /* 0x004fe200078e020d */
[----:B------:R-:W-:-:S02]  /*6440*/  ISETP.LT.AND P3, PT, R25, UR7, !P0 ;  /* 0x0000000719007c0c */ /* 0x000fc4000c761270 */
[-C--:B------:R-:W-:Y:S01]  /*6450*/  LEA.HI.X.SX32 R13, R13, R70.reuse, 0x1, P6 ;  /* 0x000000460d0d7211 */ /* 0x080fe200030f0eff */
[----:B------:R-:W-:Y:S01]  /*6460*/  IMAD R25, R0, 0x8, R15 ;  /* 0x0000000800197824 */ /* 0x000fe200078e020f */
[CC--:B------:R-:W-:Y:S01]  /*6470*/  LEA R14, P6, R15.reuse, R69.reuse, 0x1 ;  /* 0x000000450f0e7211 */ /* 0x0c0fe200078c08ff */
[----:B------:R2:W-:Y:S01]  /*6480*/  @P1 STG.E.U16 desc[UR10][R10.64], R46 ;  /* 0x0000002e0a001986 */ /* 0x0005e2000c10150a */
[----:B0-----:R-:W-:Y:S02]  /*6490*/  PRMT R9, R46, 0x7632, R9 ;  /* 0x000076322e097816 */ /* 0x001fe40000000009 */
[----:B------:R-:W-:Y:S02]  /*64a0*/  LEA.HI.X.SX32 R15, R15, R70, 0x1, P6 ;  /* 0x000000460f0f7211 */ /* 0x000fe400030f0eff */
[----:B------:R-:W-:Y:S02]  /*64b0*/  ISETP.LT.AND P1, PT, R31, UR7, !P0 ;  /* 0x000000071f007c0c */ /* 0x000fe4000c721270 */
[----:B------:R-:W-:Y:S01]  /*64c0*/  LEA R8, P6, R25, R69, 0x1 ;  /* 0x0000004519087211 */ /* 0x000fe200078c08ff */
[----:B------:R0:W-:Y:S01]  /*64d0*/  @P5 STG.E.U16 desc[UR10][R12.64], R9 ;  /* 0x000000090c005986 */ /* 0x0001e2000c10150a */
[----:B--2---:R-:W-:Y:S01]  /*64e0*/  IMAD R11, R0, 0x8, R25 ;  /* 0x00000008000b7824 */ /* 0x004fe200078e0219 */
[----:B------:R-:W-:-:S02]  /*64f0*/  ISETP.LT.AND P5, PT, R32, UR7, !P0 ;  /* 0x0000000720007c0c */ /* 0x000fc4000c7a1270 */
[----:B------:R-:W-:Y:S01]  /*6500*/  @P3 STG.E.U16 desc[UR10][R14.64], R47 ;  /* 0x0000002f0e003986 */ /* 0x000fe2000c10150a */
[----:B------:R-:W-:Y:S02]  /*6510*/  ISETP.LT.AND P3, PT, R28, UR7, !P0 ;  /* 0x000000071c007c0c */ /* 0x000fe4000c761270 */
[-C--:B0-----:R-:W-:Y:S01]  /*6520*/  LEA.HI.X.SX32 R9, R25, R70.reuse, 0x1, P6 ;  /* 0x0000004619097211 */ /* 0x081fe200030f0eff */
[C---:B------:R-:W-:Y:S01]  /*6530*/  IMAD R25, R0.reuse, 0x8, R11 ;  /* 0x0000000800197824 */ /* 0x040fe200078e020b */
[-C--:B------:R-:W-:Y:S02]  /*6540*/  LEA R10, P6, R11, R69.reuse, 0x1 ;  /* 0x000000450b0a7211 */ /* 0x080fe400078c08ff */
[----:B------:R-:W-:Y:S02]  /*6550*/  PRMT R13, R47, 0x7632, R13 ;  /* 0x000076322f0d7816 */ /* 0x000fe4000000000d */
[----:B------:R-:W-:Y:S01]  /*6560*/  LEA.HI.X.SX32 R11, R11, R70, 0x1, P6 ;  /* 0x000000460b0b7211 */ /* 0x000fe200030f0eff */
[----:B------:R-:W-:Y:S01]  /*6570*/  IMAD R31, R0, 0x8, R25 ;  /* 0x00000008001f7824 */ /* 0x000fe200078e0219 */
[----:B------:R-:W-:Y:S01]  /*6580*/  LEA R12, P6, R25, R69, 0x1 ;  /* 0x00000045190c7211 */ /* 0x000fe200078c08ff */
[----:B------:R0:W-:Y:S01]  /*6590*/  @P1 STG.E.U16 desc[UR10][R8.64], R13 ;  /* 0x0000000d08001986 */ /* 0x0001e2000c10150a */
[----:B------:R-:W-:-:S03]  /*65a0*/  ISETP.LT.AND P1, PT, R30, UR7, !P0 ;  /* 0x000000071e007c0c */ /* 0x000fc6000c721270 */
[----:B-1----:R-:W-:Y:S01]  /*65b0*/  @P5 STG.E.U16 desc[UR10][R10.64], R4 ;  /* 0x000000040a005986 */ /* 0x002fe2000c10150a */
[----:B------:R-:W-:Y:S02]  /*65c0*/  ISETP.LT.AND P5, PT, R24, UR7, !P0 ;  /* 0x0000000718007c0c */ /* 0x000fe4000c7a1270 */
[----:B0-----:R-:W-:Y:S02]  /*65d0*/  LEA.HI.X.SX32 R13, R25, R70, 0x1, P6 ;  /* 0x00000046190d7211 */ /* 0x001fe400030f0eff */
[----:B------:R-:W-:Y:S01]  /*65e0*/  PRMT R9, R4, 0x7632, R9 ;  /* 0x0000763204097816 */ /* 0x000fe20000000009 */
[----:B------:R-:W-:Y:S01]  /*65f0*/  IMAD R25, R0, 0x8, R31 ;  /* 0x0000000800197824 */ /* 0x000fe200078e021f */
[----:B------:R-:W-:-:S03]  /*6600*/  LEA R14, P6, R31, R69, 0x1 ;  /* 0x000000451f0e7211 */ /* 0x000fc600078c08ff */
[----:B------:R0:W-:Y:S01]  /*6610*/  @P3 STG.E.U16 desc[UR10][R12.64], R9 ;  /* 0x000000090c003986 */ /* 0x0001e2000c10150a */
[-C--:B------:R-:W-:Y:S02]  /*6620*/  LEA.HI.X.SX32 R15, R31, R70.reuse, 0x1, P6 ;  /* 0x000000461f0f7211 */ /* 0x080fe400030f0eff */
[----:B------:R-:W-:Y:S01]  /*6630*/  ISETP.LT.AND P3, PT, R29, UR7, !P0 ;  /* 0x000000071d007c0c */ /* 0x000fe2000c761270 */
[C---:B------:R-:W-:Y:S01]  /*6640*/  IMAD R29, R0.reuse, 0x8, R25 ;  /* 0x00000008001d7824 */ /* 0x040fe200078e0219 */
[-C--:B------:R-:W-:Y:S01]  /*6650*/  LEA R8, P6, R25, R69.reuse, 0x1 ;  /* 0x0000004519087211 */ /* 0x080fe200078c08ff */
[----:B------:R1:W-:Y:S01]  /*6660*/  @P1 STG.E.U16 desc[UR10][R14.64], R5 ;  /* 0x000000050e001986 */ /* 0x0003e2000c10150a */
[----:B------:R-:W-:Y:S02]  /*6670*/  ISETP.LT.AND P1, PT, R27, UR7, !P0 ;  /* 0x000000071b007c0c */ /* 0x000fe4000c721270 */
[----:B0-----:R-:W-:Y:S01]  /*6680*/  LEA.HI.X.SX32 R9, R25, R70, 0x1, P6 ;  /* 0x0000004619097211 */ /* 0x001fe200030f0eff */
[----:B------:R-:W-:Y:S01]  /*6690*/  IMAD R25, R0, 0x8, R29 ;  /* 0x0000000800197824 */ /* 0x000fe200078e021d */
[----:B------:R-:W-:-:S02]  /*66a0*/  LEA R10, P6, R29, R69, 0x1 ;  /* 0x000000451d0a7211 */ /* 0x000fc400078c08ff */
[----:B------:R-:W-:Y:S02]  /*66b0*/  PRMT R13, R5, 0x7632, R13 ;  /* 0x00007632050d7816 */ /* 0x000fe4000000000d */
[----:B------:R-:W-:Y:S01]  /*66c0*/  LEA.HI.X.SX32 R11, R29, R70, 0x1, P6 ;  /* 0x000000461d0b7211 */ /* 0x000fe200030f0eff */
[----:B-1----:R-:W-:Y:S01]  /*66d0*/  IMAD R5, R0, 0x8, R25 ;  /* 0x0000000800057824 */ /* 0x002fe200078e0219 */
[----:B------:R-:W-:Y:S01]  /*66e0*/  LEA R12, P6, R25, R69, 0x1 ;  /* 0x00000045190c7211 */ /* 0x000fe200078c08ff */
[----:B------:R0:W-:Y:S01]  /*66f0*/  @P5 STG.E.U16 desc[UR10][R8.64], R13 ;  /* 0x0000000d08005986 */ /* 0x0001e2000c10150a */
[----:B------:R-:W-:Y:S01]  /*6700*/  ISETP.LT.AND P5, PT, R26, UR7, !P0 ;  /* 0x000000071a007c0c */ /* 0x000fe2000c7a1270 */
[----:B------:R-:W-:Y:S02]  /*6710*/  IMAD R15, R0, 0x8, R5 ;  /* 0x00000008000f7824 */ /* 0x000fe400078e0205 */
[----:B------:R1:W-:Y:S01]  /*6720*/  @P3 STG.E.U16 desc[UR10][R10.64], R6 ;  /* 0x000000060a003986 */ /* 0x0003e2000c10150a */
[----:B------:R-:W-:-:S02]  /*6730*/  ISETP.LT.AND P3, PT, R22, UR7, !P0 ;  /* 0x0000000716007c0c */ /* 0x000fc4000c761270 */
[-C--:B0-----:R-:W-:Y:S02]  /*6740*/  LEA.HI.X.SX32 R13, R25, R70.reuse, 0x1, P6 ;  /* 0x00000046190d7211 */ /* 0x081fe400030f0eff */
[CC--:B------:R-:W-:Y:S02]  /*6750*/  LEA R4, P6, R5.reuse, R69.reuse, 0x1 ;  /* 0x0000004505047211 */ /* 0x0c0fe400078c08ff */
[----:B------:R-:W-:Y:S02]  /*6760*/  PRMT R9, R6, 0x7632, R9 ;  /* 0x0000763206097816 */ /* 0x000fe40000000009 */
[----:B------:R-:W-:Y:S01]  /*6770*/  LEA.HI.X.SX32 R5, R5, R70, 0x1, P6 ;  /* 0x0000004605057211 */ /* 0x000fe200030f0eff */
[----:B-1----:R-:W-:Y:S01]  /*6780*/  IMAD R11, R0, 0x8, R15 ;  /* 0x00000008000b7824 */ /* 0x002fe200078e020f */
[----:B------:R-:W-:Y:S01]  /*6790*/  LEA R8, P6, R15, R69, 0x1 ;  /* 0x000000450f087211 */ /* 0x000fe200078c08ff */
[----:B------:R0:W-:Y:S01]  /*67a0*/  @P1 STG.E.U16 desc[UR10][R12.64], R9 ;  /* 0x000000090c001986 */ /* 0x0001e2000c10150a */
[----:B------:R-:W-:-:S02]  /*67b0*/  ISETP.LT.AND P1, PT, R23, UR7, !P0 ;  /* 0x0000000717007c0c */ /* 0x000fc4000c721270 */
[----:B------:R-:W-:Y:S01]  /*67c0*/  PRMT R6, R7, 0x7632, R6 ;  /* 0x0000763207067816 */ /* 0x000fe20000000006 */
[----:B------:R-:W-:Y:S01]  /*67d0*/  @P5 STG.E.U16 desc[UR10][R4.64], R7 ;  /* 0x0000000704005986 */ /* 0x000fe2000c10150a */
[----:B------:R-:W-:Y:S02]  /*67e0*/  ISETP.LT.AND P5, PT, R16, UR7, !P0 ;  /* 0x0000000710007c0c */ /* 0x000fe4000c7a1270 */
[----:B0-----:R-:W-:Y:S01]  /*67f0*/  LEA.HI.X.SX32 R9, R15, R70, 0x1, P6 ;  /* 0x000000460f097211 */ /* 0x001fe200030f0eff */
[----:B------:R-:W-:Y:S01]  /*6800*/  IMAD R15, R0, 0x8, R11 ;  /* 0x00000008000f7824 */ /* 0x000fe200078e020b */
[----:B------:R-:W-:-:S03]  /*6810*/  LEA R10, P6, R11, R69, 0x1 ;  /* 0x000000450b0a7211 */ /* 0x000fc600078c08ff */
[----:B------:R0:W-:Y:S01]  /*6820*/  @P3 STG.E.U16 desc[UR10][R8.64], R6 ;  /* 0x0000000608003986 */ /* 0x0001e2000c10150a */
[-C--:B------:R-:W-:Y:S02]  /*6830*/  LEA.HI.X.SX32 R11, R11, R70.reuse, 0x1, P6 ;  /* 0x000000460b0b7211 */ /* 0x080fe400030f0eff */
[----:B------:R-:W-:Y:S01]  /*6840*/  ISETP.LT.AND P3, PT, R21, UR7, !P0 ;  /* 0x0000000715007c0c */ /* 0x000fe2000c761270 */
[----:B------:R-:W-:Y:S01]  /*6850*/  IMAD R21, R0, 0x8, R15 ;  /* 0x0000000800157824 */ /* 0x000fe200078e020f */
[CC--:B------:R-:W-:Y:S01]  /*6860*/  LEA R12, P6, R15.reuse, R69.reuse, 0x1 ;  /* 0x000000450f0c7211 */ /* 0x0c0fe200078c08ff */
[----:B------:R-:W-:Y:S01]  /*6870*/  @P1 STG.E.U16 desc[UR10][R10.64], R48 ;  /* 0x000000300a001986 */ /* 0x000fe2000c10150a */
[----:B------:R-:W-:Y:S01]  /*6880*/  ISETP.LT.AND P1, PT, R18, UR7, !P0 ;  /* 0x0000000712007c0c */ /* 0x000fe2000c721270 */
[----:B------:R-:W-:Y:S01]  /*6890*/  IMAD R23, R0, 0x8, R21 ;  /* 0x0000000800177824 */ /* 0x000fe200078e0215 */
[----:B------:R-:W-:Y:S01]  /*68a0*/  LEA.HI.X.SX32 R13, R15, R70, 0x1, P6 ;  /* 0x000000460f0d7211 */ /* 0x000fe200030f0eff */
[----:B------:R-:W1:Y:S01]  /*68b0*/  LDS.128 R4, [R2+UR8+0x1800] ;  /* 0x0018000802047984 */ /* 0x000e620008000c00 */
[----:B------:R-:W-:-:S02]  /*68c0*/  LEA R14, P6, R21, R69, 0x1 ;  /* 0x00000045150e7211 */ /* 0x000fc400078c08ff */
[----:B0-----:R-:W-:Y:S02]  /*68d0*/  PRMT R9, R48, 0x7632, R9 ;  /* 0x0000763230097816 */ /* 0x001fe40000000009 */
[-C--:B------:R-:W-:Y:S02]  /*68e0*/  LEA.HI.X.SX32 R15, R21, R70.reuse, 0x1, P6 ;  /* 0x00000046150f7211 */ /* 0x080fe400030f0eff */
[----:B------:R-:W-:Y:S01]  /*68f0*/  LEA R8, P6, R23, R69, 0x1 ;  /* 0x0000004517087211 */ /* 0x000fe200078c08ff */
[----:B------:R0:W-:Y:S01]  /*6900*/  @P5 STG.E.U16 desc[UR10][R12.64], R9 ;  /* 0x000000090c005986 */ /* 0x0001e2000c10150a */
[----:B------:R-:W-:Y:S01]  /*6910*/  ISETP.LT.AND P5, PT, R19, UR7, !P0 ;  /* 0x0000000713007c0c */ /* 0x000fe2000c7a1270 */
[C---:B------:R-:W-:Y:S02]  /*6920*/  IMAD R19, R0.reuse, 0x8, R23 ;  /* 0x0000000800137824 */ /* 0x040fe400078e0217 */
[----:B------:R2:W-:Y:S01]  /*6930*/  @P3 STG.E.U16 desc[UR10][R14.64], R49 ;  /* 0x000000310e003986 */ /* 0x0005e2000c10150a */
[----:B------:R-:W-:Y:S01]  /*6940*/  ISETP.LT.AND P3, PT, R17, UR7, !P0 ;  /* 0x0000000711007c0c */ /* 0x000fe2000c761270 */
[----:B------:R-:W-:Y:S01]  /*6950*/  IMAD R17, R0, 0x8, R19 ;  /* 0x0000000800117824 */ /* 0x000fe200078e0213 */
[----:B0-----:R-:W-:-:S02]  /*6960*/  LEA.HI.X.SX32 R9, R23, R70, 0x1, P6 ;  /* 0x0000004617097211 */ /* 0x001fc400030f0eff */
[----:B------:R-:W-:Y:S02]  /*6970*/  PRMT R13, R49, 0x7632, R13 ;  /* 0x00007632310d7816 */ /* 0x000fe4000000000d */
[----:B------:R-:W-:-:S03]  /*6980*/  LEA R10, P6, R19, R69, 0x1 ;  /* 0x00000045130a7211 */ /* 0x000fc600078c08ff */
[----:B------:R0:W-:Y:S01]  /*6990*/  @P1 STG.E.U16 desc[UR10][R8.64], R13 ;  /* 0x0000000d08001986 */ /* 0x0001e2000c10150a */
[-C--:B------:R-:W-:Y:S02]  /*69a0*/  LEA.HI.X.SX32 R11, R19, R70.reuse, 0x1, P6 ;  /* 0x00000046130b7211 */ /* 0x080fe400030f0eff */
[----:B------:R-:W-:Y:S01]  /*69b0*/  ISETP.LT.AND P1, PT, R3, UR7, !P0 ;  /* 0x0000000703007c0c */ /* 0x000fe2000c721270 */
[C---:B------:R-:W-:Y:S01]  /*69c0*/  IMAD R3, R0.reuse, 0x8, R17 ;  /* 0x0000000800037824 */ /* 0x040fe200078e0211 */
[-C--:B------:R-:W-:Y:S01]  /*69d0*/  LEA R12, P6, R17, R69.reuse, 0x1 ;  /* 0x00000045110c7211 */ /* 0x080fe200078c08ff */
[----:B------:R3:W-:Y:S02]  /*69e0*/  @P5 STG.E.U16 desc[UR10][R10.64], R50 ;  /* 0x000000320a005986 */ /* 0x0007e4000c10150a */
[----:B--2---:R-:W-:Y:S01]  /*69f0*/  IMAD R15, R0, 0x8, R3 ;  /* 0x00000008000f7824 */ /* 0x004fe200078e0203 */
[----:B------:R-:W-:Y:S02]  /*6a00*/  LEA R2, P5, R3, R69, 0x1 ;  /* 0x0000004503027211 */ /* 0x000fe400078a08ff */
[----:B0-----:R-:W-:-:S02]  /*6a10*/  LEA.HI.X.SX32 R13, R17, R70, 0x1, P6 ;  /* 0x00000046110d7211 */ /* 0x001fc400030f0eff */
[----:B------:R-:W-:Y:S02]  /*6a20*/  ISETP.LT.AND P6, PT, R88, UR7, !P0 ;  /* 0x0000000758007c0c */ /* 0x000fe4000c7c1270 */
[----:B------:R-:W-:Y:S02]  /*6a30*/  PRMT R9, R50, 0x7632, R9 ;  /* 0x0000763232097816 */ /* 0x000fe40000000009 */
[----:B------:R-:W-:Y:S01]  /*6a40*/  LEA.HI.X.SX32 R3, R3, R70, 0x1, P5 ;  /* 0x0000004603037211 */ /* 0x000fe200028f0eff */
[----:B---3--:R-:W-:Y:S01]  /*6a50*/  IMAD R11, R0, 0x8, R15 ;  /* 0x00000008000b7824 */ /* 0x008fe200078e020f */
[----:B------:R-:W-:Y:S01]  /*6a60*/  LEA R8, P5, R15, R69, 0x1 ;  /* 0x000000450f087211 */ /* 0x000fe200078a08ff */
[----:B------:R0:W-:Y:S01]  /*6a70*/  @P3 STG.E.U16 desc[UR10][R12.64], R9 ;  /* 0x000000090c003986 */ /* 0x0001e2000c10150a */
[----:B------:R-:W-:-:S03]  /*6a80*/  ISETP.LT.AND P3, PT, R89, UR7, !P0 ;  /* 0x0000000759007c0c */ /* 0x000fc6000c761270 */
[----:B------:R1:W-:Y:S01]  /*6a90*/  @P1 STG.E.U16 desc[UR10][R2.64], R51 ;  /* 0x0000003302001986 */ /* 0x0003e2000c10150a */
[----:B------:R-:W-:Y:S02]  /*6aa0*/  ISETP.LT.AND P1, PT, R90, UR7, !P0 ;  /* 0x000000075a007c0c */ /* 0x000fe4000c721270 */
[----:B0-----:R-:W-:Y:S02]  /*6ab0*/  PRMT R13, R51, 0x7632, R13 ;  /* 0x00007632330d7816 */ /* 0x001fe4000000000d */
[----:B------:R-:W-:Y:S01]  /*6ac0*/  LEA.HI.X.SX32 R9, R15, R70, 0x1, P5 ;  /* 0x000000460f097211 */ /* 0x000fe200028f0eff */
[----:B------:R-:W-:Y:S01]  /*6ad0*/  IMAD R15, R0, 0x8, R11 ;  /* 0x00000008000f7824 */ /* 0x000fe200078e020b */
[----:B------:R-:W-:-:S03]  /*6ae0*/  LEA R10, P5, R11, R69, 0x1 ;  /* 0x000000450b0a7211 */ /* 0x000fc600078a08ff */
[----:B------:R0:W-:Y:S01]  /*6af0*/  @P6 STG.E.U16 desc[UR10][R8.64], R13 ;  /* 0x0000000d08006986 */ /* 0x0001e2000c10150a */
[-C--:B------:R-:W-:Y:S01]  /*6b00*/  LEA R12, P6, R15, R69.reuse, 0x1 ;  /* 0x000000450f0c7211 */ /* 0x080fe200078c08ff */
[----:B------:R-:W-:Y:S01]  /*6b10*/  IMAD R17, R0, 0x8, R15 ;  /* 0x0000000800117824 */ /* 0x000fe200078e020f */
[-C--:B------:R-:W-:Y:S02]  /*6b20*/  LEA.HI.X.SX32 R11, R11, R70.reuse, 0x1, P5 ;  /* 0x000000460b0b7211 */ /* 0x080fe400028f0eff */
[----:B-1----:R-:W-:Y:S02]  /*6b30*/  PRMT R3, R4, 0x7632, R3 ;  /* 0x0000763204037816 */ /* 0x002fe40000000003 */
[----:B0-----:R-:W-:Y:S01]  /*6b40*/  LEA.HI.X.SX32 R13, R15, R70, 0x1, P6 ;  /* 0x000000460f0d7211 */ /* 0x001fe200030f0eff */
[C---:B------:R-:W-:Y:S01]  /*6b50*/  IMAD R15, R0.reuse, 0x8, R17 ;  /* 0x00000008000f7824 */ /* 0x040fe200078e0211 */
[----:B------:R-:W-:Y:S03]  /*6b60*/  @P3 STG.E.U16 desc[UR10][R10.64], R4 ;  /* 0x000000040a003986 */ /* 0x000fe6000c10150a */
[----:B------:R-:W-:Y:S01]  /*6b70*/  IMAD R19, R0, 0x8, R15 ;  /* 0x0000000800137824 */ /* 0x000fe200078e020f */
[----:B------:R0:W-:Y:S01]  /*6b80*/  @P1 STG.E.U16 desc[UR10][R12.64], R3 ;  /* 0x000000030c001986 */ /* 0x0001e2000c10150a */
[----:B------:R-:W-:-:S02]  /*6b90*/  LEA R2, P1, R17, R69, 0x1 ;  /* 0x0000004511027211 */ /* 0x000fc400078208ff */
[C---:B------:R-:W-:Y:S01]  /*6ba0*/  IMAD R21, R0.reuse, 0x8, R19 ;  /* 0x0000000800157824 */ /* 0x040fe200078e0213 */
[-C--:B------:R-:W-:Y:S02]  /*6bb0*/  LEA R8, P3, R15, R69.reuse, 0x1 ;  /* 0x000000450f087211 */ /* 0x080fe400078608ff */
[-C--:B------:R-:W-:Y:S02]  /*6bc0*/  LEA R14, P6, R19, R69.reuse, 0x1 ;  /* 0x00000045130e7211 */ /* 0x080fe400078c08ff */
[-C--:B0-----:R-:W-:Y:S01]  /*6bd0*/  LEA.HI.X.SX32 R3, R17, R70.reuse, 0x1, P1 ;  /* 0x0000004611037211 */ /* 0x081fe200008f0eff */
[C---:B------:R-:W-:Y:S01]  /*6be0*/  IMAD R17, R0.reuse, 0x8, R21 ;  /* 0x0000000800117824 */ /* 0x040fe200078e0215 */
[-C--:B------:R-:W-:Y:S02]  /*6bf0*/  LEA.HI.X.SX32 R9, R15, R70.reuse, 0x1, P3 ;  /* 0x000000460f097211 */ /* 0x080fe400018f0eff */
[----:B------:R-:W-:Y:S02]  /*6c00*/  ISETP.LT.AND P5, PT, R91, UR7, !P0 ;  /* 0x000000075b007c0c */ /* 0x000fe4000c7a1270 */
[----:B------:R-:W-:Y:S01]  /*6c10*/  LEA R12, P1, R17, R69, 0x1 ;  /* 0x00000045110c7211 */ /* 0x000fe200078208ff */
[----:B------:R-:W-:Y:S01]  /*6c20*/  IMAD R0, R0, 0x8, R17 ;  /* 0x0000000800007824 */ /* 0x000fe200078e0211 */
[----:B------:R-:W-:-:S02]  /*6c30*/  LEA.HI.X.SX32 R15, R19, R70, 0x1, P6 ;  /* 0x00000046130f7211 */ /* 0x000fc400030f0eff */
[----:B------:R-:W-:Y:S02]  /*6c40*/  ISETP.LT.AND P4, PT, R71, UR7, !P0 ;  /* 0x0000000747007c0c */ /* 0x000fe4000c781270 */
[----:B------:R-:W-:Y:S02]  /*6c50*/  LEA R10, P6, R21, R69, 0x1 ;  /* 0x00000045150a7211 */ /* 0x000fe400078c08ff */
[----:B------:R-:W-:Y:S02]  /*6c60*/  ISETP.LT.AND P3, PT, R92, UR7, !P0 ;  /* 0x000000075c007c0c */ /* 0x000fe4000c761270 */
[-C--:B------:R-:W-:Y:S02]  /*6c70*/  LEA.HI.X.SX32 R13, R17, R70.reuse, 0x1, P1 ;  /* 0x00000046110d7211 */ /* 0x080fe400008f0eff */
[----:B------:R-:W-:Y:S02]  /*6c80*/  ISETP.LT.AND P1, PT, R93, UR7, !P0 ;  /* 0x000000075d007c0c */ /* 0x000fe4000c721270 */
[----:B------:R-:W-:-:S02]  /*6c90*/  LEA.HI.X.SX32 R11, R21, R70, 0x1, P6 ;  /* 0x00000046150b7211 */ /* 0x000fc400030f0eff */
[----:B------:R-:W-:Y:S02]  /*6ca0*/  ISETP.LT.AND P0, PT, R94, UR7, !P0 ;  /* 0x000000075e007c0c */ /* 0x000fe4000c701270 */
[C---:B------:R-:W-:Y:S02]  /*6cb0*/  LEA R16, P6, R0.reuse, R69, 0x1 ;  /* 0x0000004500107211 */ /* 0x040fe400078c08ff */
[----:B------:R-:W-:Y:S02]  /*6cc0*/  PRMT R4, R5, 0x7632, R4 ;  /* 0x0000763205047816 */ /* 0x000fe40000000004 */
[----:B------:R-:W-:Y:S02]  /*6cd0*/  LEA.HI.X.SX32 R17, R0, R70, 0x1, P6 ;  /* 0x0000004600117211 */ /* 0x000fe400030f0eff */
[----:B------:R-:W-:Y:S01]  /*6ce0*/  PRMT R0, R6, 0x7632, R0 ;  /* 0x0000763206007816 */ /* 0x000fe20000000000 */
[----:B------:R0:W-:Y:S04]  /*6cf0*/  @P5 STG.E.U16 desc[UR10][R2.64], R5 ;  /* 0x0000000502005986 */ /* 0x0001e8000c10150a */
[----:B------:R0:W-:Y:S04]  /*6d00*/  @P4 STG.E.U16 desc[UR10][R8.64], R4 ;  /* 0x0000000408004986 */ /* 0x0001e8000c10150a */
[----:B------:R0:W-:Y:S04]  /*6d10*/  @P3 STG.E.U16 desc[UR10][R14.64], R6 ;  /* 0x000000060e003986 */ /* 0x0001e8000c10150a */
[----:B------:R0:W-:Y:S04]  /*6d20*/  @P2 STG.E.U16 desc[UR10][R10.64], R0 ;  /* 0x000000000a002986 */ /* 0x0001e8000c10150a */
[----:B------:R0:W-:Y:S01]  /*6d30*/  @P1 STG.E.U16 desc[UR10][R12.64], R7 ;  /* 0x000000070c001986 */ /* 0x0001e2000c10150a */
[----:B------:R-:W-:Y:S05]  /*6d40*/  @!P0 EXIT ;  /* 0x000000000000894d */ /* 0x000fea0003800000 */
[----:B0-----:R-:W-:-:S05]  /*6d50*/  PRMT R8, R7, 0x7632, R8 ;  /* 0x0000763207087816 */ /* 0x001fca0000000008 */
[----:B------:R-:W-:Y:S01]  /*6d60*/  STG.E.U16 desc[UR10][R16.64], R8 ;  /* 0x0000000810007986 */ /* 0x000fe2000c10150a */
[----:B------:R-:W-:Y:S05]  /*6d70*/  EXIT ;  /* 0x000000000000794d */ /* 0x000fea0003800000 */
.L_x_2:
[----:B------:R-:W-:-:S00]  /*6d80*/  BRA `(.L_x_2) ;  /* 0xfffffffc00fc7947 */ /* 0x000fc0000383ffff */
[----:B------:R-:W-:-:S00]  /*6d90*/  NOP ;  /* 0x0000000000007918 */ /* 0x000fc00000000000 */
        /* <DEDUP_REMOVED lines=14> */
.L_x_3:


//--------------------- .nv.shared.matmul_kernel  --------------------------
	.section	.nv.shared.matmul_kernel,"aw",@nobits
	.sectionflags	@""
	.align	16
	.zero		1024


//--------------------- .nv.shared.reserved.0     --------------------------
	.section	.nv.shared.reserved.0,"aw",@nobits
	.weak		__nv_reservedSMEM_offset_0_alias
	.size		__nv_reservedSMEM_offset_0_alias, 0, 0
	.other		__nv_reservedSMEM_offset_0_alias,@"STO_CUDA_RESERVED_SHARED STV_DEFAULT"
__nv_reservedSMEM_offset_0_alias:
	.zero		0


//--------------------- .nv.constant0.matmul_kernel --------------------------
	.section	.nv.constant0.matmul_kernel,"a",@progbits
	.sectionflags	@""
	.align	4
.nv.constant0.matmul_kernel:
	.zero		608


//--------------------- SYMBOLS --------------------------

	.type		.nv.reservedSmem.offset0,@object
	.size		.nv.reservedSmem.offset0,0x4
